	.target	sm_100a

	.elftype	@"ET_EXEC"


//--------------------- .note.nv.tkinfo           --------------------------
	.section	.note.nv.tkinfo,"",@"SHT_NOTE"
	.sectionflags	@"SHF_NOTE_NV_TKINFO"
	.tkinfo
        /*0018*/ 	.word	0x00000002
        /*0030*/ 	.string	""
        /*0030*/ 	.string	"ptxas"
        /*0030*/ 	.string	"Cuda compilation tools, release 13.0, V13.0.88"
        /*0030*/ 	.string	"Build cuda_13.0.r13.0/compiler.36424714_0"
        /*0030*/ 	.string	"-arch sm_100a -m 64 "



//--------------------- .note.nv.cuinfo           --------------------------
	.section	.note.nv.cuinfo,"",@"SHT_NOTE"
	.sectionflags	@"SHF_NOTE_NV_CUINFO"
        /*0018*/ 	.short	0x0002
        /*001a*/ 	.short	0x0064
        /*001c*/ 	.short	0x0082
	.zero		2


//--------------------- .nv.info                  --------------------------
	.section	.nv.info,"",@"SHT_CUDA_INFO"
	.align	4


	//----- nvinfo : EIATTR_REGCOUNT
	.align		4
        /*0000*/ 	.byte	0x04, 0x2f
        /*0002*/ 	.short	(.L_19 - .L_18)
	.align		4
.L_18:
        /*0004*/ 	.word	index@(_ZN7cutlass13device_kernelINS_4conv6kernel13ConvUniversalINS1_16ConvProblemShapeILNS1_8OperatorE1ELi2EEENS1_10collective14CollectiveConvINS1_47MainloopSm100TmaUmmaWarpSpecializedImplicitGemmILS5_1ELi6ELi2ELi1ELi2EN4cute5tupleIJNSA_1CILi1EEESD_SD_EEEEENSB_IJNSC_ILi64EEESG_NSB_IJSG_EEEEEENS_10tfloat32_tESJ_NSA_8TiledMMAINSA_8MMA_AtomIJNSA_17SM100_MMA_TF32_SSISJ_SJ_fLi64ELi64ELNSA_4UMMA5MajorE0ELSO_1ELNSN_7ScaleInE0ELSP_0EEEEEENSA_6LayoutISE_NSB_IJNSC_ILi0EEEST_ST_EEEEENSB_IJNSA_10UnderscoreESW_SW_EEEEENS7_6detail27Sm100ImplicitGemmTileTraitsINSA_20SM90_TMA_LOAD_IM2COLENSA_14ComposedLayoutINSA_7SwizzleILi3ELi4ELi3EEENSA_18smem_ptr_flag_bitsILi32EEENSS_INSB_IJNSC_ILi8EEENSC_ILi32EEEEEENSB_IJS18_SD_EEEEEEEvEENS10_INSA_13SM90_TMA_LOADENS12_INS13_ILi2ELi5ELi2EEES16_NSS_INSB_IJS18_NSC_ILi4EEEEEENSB_IJSD_S18_EEEEEEEvEEEENS_8epilogue10collective18CollectiveEpilogueINS1N_23Sm100TmaWarpSpecializedILi3ELi2ELi16ELb1ELb0EEEJSI_NSB_IJNSS_ISG_SD_EENSS_IS18_SD_EEEEESJ_NSB_IJNSB_IJlllEEESD_ST_EEESJ_S1W_NS1N_6fusion15FusionCallbacksIS1R_NS1X_17LinearCombinationISJ_fSJ_fLNS_15FloatRoundStyleE2EEESI_S1U_JEEENSA_5SM1004TMEM4LOAD26SM100_TMEM_LOAD_16dp128b8xES11_S1C_NSA_17SM75_U32x4_LDSM_NENSA_21SM90_TMA_STORE_IM2COLES1C_NSA_17SM90_U32x4_STSM_NENSA_39AutoVectorizingCopyWithAssumedAlignmentILi128EEEEEEvvEEEEvNT_6ParamsE)
        /*0008*/ 	.word	0x0000005c


	//----- nvinfo : EIATTR_FRAME_SIZE
	.align		4
.L_19:
        /*000c*/ 	.byte	0x04, 0x11
        /*000e*/ 	.short	(.L_21 - .L_20)
	.align		4
.L_20:
        /*0010*/ 	.word	index@($__internal_2_$__cuda_sm10x_tcgen05_guardrail_trap_unallocated_columns_being_dealloced)
        /*0014*/ 	.word	0x00000008


	//----- nvinfo : EIATTR_FRAME_SIZE
	.align		4
.L_21:
        /*0018*/ 	.byte	0x04, 0x11
        /*001a*/ 	.short	(.L_23 - .L_22)
	.align		4
.L_22:
        /*001c*/ 	.word	index@($__internal_1_$__cuda_sm10x_tcgen05_guardrail_trap_phase_invalid_during_alloc)
        /*0020*/ 	.word	0x00000008


	//----- nvinfo : EIATTR_FRAME_SIZE
	.align		4
.L_23:
        /*0024*/ 	.byte	0x04, 0x11
        /*0026*/ 	.short	(.L_25 - .L_24)
	.align		4
.L_24:
        /*0028*/ 	.word	index@($__internal_0_$__cuda_sm10x_tcgen05_guardrail_trap_col_being_dealloced_not_returned_by_alloc)
        /*002c*/ 	.word	0x00000008


	//----- nvinfo : EIATTR_FRAME_SIZE
	.align		4
.L_25:
        /*0030*/ 	.byte	0x04, 0x11
        /*0032*/ 	.short	(.L_27 - .L_26)
	.align		4
.L_26:
        /*0034*/ 	.word	index@(_ZN7cutlass13device_kernelINS_4conv6kernel13ConvUniversalINS1_16ConvProblemShapeILNS1_8OperatorE1ELi2EEENS1_10collective14CollectiveConvINS1_47MainloopSm100TmaUmmaWarpSpecializedImplicitGemmILS5_1ELi6ELi2ELi1ELi2EN4cute5tupleIJNSA_1CILi1EEESD_SD_EEEEENSB_IJNSC_ILi64EEESG_NSB_IJSG_EEEEEENS_10tfloat32_tESJ_NSA_8TiledMMAINSA_8MMA_AtomIJNSA_17SM100_MMA_TF32_SSISJ_SJ_fLi64ELi64ELNSA_4UMMA5MajorE0ELSO_1ELNSN_7ScaleInE0ELSP_0EEEEEENSA_6LayoutISE_NSB_IJNSC_ILi0EEEST_ST_EEEEENSB_IJNSA_10UnderscoreESW_SW_EEEEENS7_6detail27Sm100ImplicitGemmTileTraitsINSA_20SM90_TMA_LOAD_IM2COLENSA_14ComposedLayoutINSA_7SwizzleILi3ELi4ELi3EEENSA_18smem_ptr_flag_bitsILi32EEENSS_INSB_IJNSC_ILi8EEENSC_ILi32EEEEEENSB_IJS18_SD_EEEEEEEvEENS10_INSA_13SM90_TMA_LOADENS12_INS13_ILi2ELi5ELi2EEES16_NSS_INSB_IJS18_NSC_ILi4EEEEEENSB_IJSD_S18_EEEEEEEvEEEENS_8epilogue10collective18CollectiveEpilogueINS1N_23Sm100TmaWarpSpecializedILi3ELi2ELi16ELb1ELb0EEEJSI_NSB_IJNSS_ISG_SD_EENSS_IS18_SD_EEEEESJ_NSB_IJNSB_IJlllEEESD_ST_EEESJ_S1W_NS1N_6fusion15FusionCallbacksIS1R_NS1X_17LinearCombinationISJ_fSJ_fLNS_15FloatRoundStyleE2EEESI_S1U_JEEENSA_5SM1004TMEM4LOAD26SM100_TMEM_LOAD_16dp128b8xES11_S1C_NSA_17SM75_U32x4_LDSM_NENSA_21SM90_TMA_STORE_IM2COLES1C_NSA_17SM90_U32x4_STSM_NENSA_39AutoVectorizingCopyWithAssumedAlignmentILi128EEEEEEvvEEEEvNT_6ParamsE)
        /*0038*/ 	.word	0x00000008


	//----- nvinfo : EIATTR_MIN_STACK_SIZE
	.align		4
.L_27:
        /*003c*/ 	.byte	0x04, 0x12
        /*003e*/ 	.short	(.L_29 - .L_28)
	.align		4
.L_28:
        /*0040*/ 	.word	index@(_ZN7cutlass13device_kernelINS_4conv6kernel13ConvUniversalINS1_16ConvProblemShapeILNS1_8OperatorE1ELi2EEENS1_10collective14CollectiveConvINS1_47MainloopSm100TmaUmmaWarpSpecializedImplicitGemmILS5_1ELi6ELi2ELi1ELi2EN4cute5tupleIJNSA_1CILi1EEESD_SD_EEEEENSB_IJNSC_ILi64EEESG_NSB_IJSG_EEEEEENS_10tfloat32_tESJ_NSA_8TiledMMAINSA_8MMA_AtomIJNSA_17SM100_MMA_TF32_SSISJ_SJ_fLi64ELi64ELNSA_4UMMA5MajorE0ELSO_1ELNSN_7ScaleInE0ELSP_0EEEEEENSA_6LayoutISE_NSB_IJNSC_ILi0EEEST_ST_EEEEENSB_IJNSA_10UnderscoreESW_SW_EEEEENS7_6detail27Sm100ImplicitGemmTileTraitsINSA_20SM90_TMA_LOAD_IM2COLENSA_14ComposedLayoutINSA_7SwizzleILi3ELi4ELi3EEENSA_18smem_ptr_flag_bitsILi32EEENSS_INSB_IJNSC_ILi8EEENSC_ILi32EEEEEENSB_IJS18_SD_EEEEEEEvEENS10_INSA_13SM90_TMA_LOADENS12_INS13_ILi2ELi5ELi2EEES16_NSS_INSB_IJS18_NSC_ILi4EEEEEENSB_IJSD_S18_EEEEEEEvEEEENS_8epilogue10collective18CollectiveEpilogueINS1N_23Sm100TmaWarpSpecializedILi3ELi2ELi16ELb1ELb0EEEJSI_NSB_IJNSS_ISG_SD_EENSS_IS18_SD_EEEEESJ_NSB_IJNSB_IJlllEEESD_ST_EEESJ_S1W_NS1N_6fusion15FusionCallbacksIS1R_NS1X_17LinearCombinationISJ_fSJ_fLNS_15FloatRoundStyleE2EEESI_S1U_JEEENSA_5SM1004TMEM4LOAD26SM100_TMEM_LOAD_16dp128b8xES11_S1C_NSA_17SM75_U32x4_LDSM_NENSA_21SM90_TMA_STORE_IM2COLES1C_NSA_17SM90_U32x4_STSM_NENSA_39AutoVectorizingCopyWithAssumedAlignmentILi128EEEEEEvvEEEEvNT_6ParamsE)
        /*0044*/ 	.word	0x00000008
.L_29:


//--------------------- .nv.compat                --------------------------
	.section	.nv.compat,"",@"SHT_CUDA_COMPAT_INFO"
	.align	4
        /*0000*/ 	.byte	0x02, 0x09, 0x01, 0x00, 0x02, 0x02, 0x02, 0x00, 0x02, 0x05, 0x05, 0x00, 0x03, 0x07, 0x01, 0x01
        /*0010*/ 	.byte	0x02, 0x03, 0x01, 0x00, 0x02, 0x06, 0x01, 0x00, 0x04, 0x0b, 0x08, 0x00, 0x09, 0x00, 0x00, 0x00
        /*0020*/ 	.byte	0x00, 0x00, 0x00, 0x00


//--------------------- .nv.info._ZN7cutlass13device_kernelINS_4conv6kernel13ConvUniversalINS1_16ConvProblemShapeILNS1_8OperatorE1ELi2EEENS1_10collective14CollectiveConvINS1_47MainloopSm100TmaUmmaWarpSpecializedImplicitGemmILS5_1ELi6ELi2ELi1ELi2EN4cute5tupleIJNSA_1CILi1EEESD_SD_EEEEENSB_IJNSC_ILi64EEESG_NSB_IJSG_EEEEEENS_10tfloat32_tESJ_NSA_8TiledMMAINSA_8MMA_AtomIJNSA_17SM100_MMA_TF32_SSISJ_SJ_fLi64ELi64ELNSA_4UMMA5MajorE0ELSO_1ELNSN_7ScaleInE0ELSP_0EEEEEENSA_6LayoutISE_NSB_IJNSC_ILi0EEEST_ST_EEEEENSB_IJNSA_10UnderscoreESW_SW_EEEEENS7_6detail27Sm100ImplicitGemmTileTraitsINSA_20SM90_TMA_LOAD_IM2COLENSA_14ComposedLayoutINSA_7SwizzleILi3ELi4ELi3EEENSA_18smem_ptr_flag_bitsILi32EEENSS_INSB_IJNSC_ILi8EEENSC_ILi32EEEEEENSB_IJS18_SD_EEEEEEEvEENS10_INSA_13SM90_TMA_LOADENS12_INS13_ILi2ELi5ELi2EEES16_NSS_INSB_IJS18_NSC_ILi4EEEEEENSB_IJSD_S18_EEEEEEEvEEEENS_8epilogue10collective18CollectiveEpilogueINS1N_23Sm100TmaWarpSpecializedILi3ELi2ELi16ELb1ELb0EEEJSI_NSB_IJNSS_ISG_SD_EENSS_IS18_SD_EEEEESJ_NSB_IJNSB_IJlllEEESD_ST_EEESJ_S1W_NS1N_6fusion15FusionCallbacksIS1R_NS1X_17LinearCombinationISJ_fSJ_fLNS_15FloatRoundStyleE2EEESI_S1U_JEEENSA_5SM1004TMEM4LOAD26SM100_TMEM_LOAD_16dp128b8xES11_S1C_NSA_17SM75_U32x4_LDSM_NENSA_21SM90_TMA_STORE_IM2COLES1C_NSA_17SM90_U32x4_STSM_NENSA_39AutoVectorizingCopyWithAssumedAlignmentILi128EEEEEEvvEEEEvNT_6ParamsE --------------------------
	.section	.nv.info._ZN7cutlass13device_kernelINS_4conv6kernel13ConvUniversalINS1_16ConvProblemShapeILNS1_8OperatorE1ELi2EEENS1_10collective14CollectiveConvINS1_47MainloopSm100TmaUmmaWarpSpecializedImplicitGemmILS5_1ELi6ELi2ELi1ELi2EN4cute5tupleIJNSA_1CILi1EEESD_SD_EEEEENSB_IJNSC_ILi64EEESG_NSB_IJSG_EEEEEENS_10tfloat32_tESJ_NSA_8TiledMMAINSA_8MMA_AtomIJNSA_17SM100_MMA_TF32_SSISJ_SJ_fLi64ELi64ELNSA_4UMMA5MajorE0ELSO_1ELNSN_7ScaleInE0ELSP_0EEEEEENSA_6LayoutISE_NSB_IJNSC_ILi0EEEST_ST_EEEEENSB_IJNSA_10UnderscoreESW_SW_EEEEENS7_6detail27Sm100ImplicitGemmTileTraitsINSA_20SM90_TMA_LOAD_IM2COLENSA_14ComposedLayoutINSA_7SwizzleILi3ELi4ELi3EEENSA_18smem_ptr_flag_bitsILi32EEENSS_INSB_IJNSC_ILi8EEENSC_ILi32EEEEEENSB_IJS18_SD_EEEEEEEvEENS10_INSA_13SM90_TMA_LOADENS12_INS13_ILi2ELi5ELi2EEES16_NSS_INSB_IJS18_NSC_ILi4EEEEEENSB_IJSD_S18_EEEEEEEvEEEENS_8epilogue10collective18CollectiveEpilogueINS1N_23Sm100TmaWarpSpecializedILi3ELi2ELi16ELb1ELb0EEEJSI_NSB_IJNSS_ISG_SD_EENSS_IS18_SD_EEEEESJ_NSB_IJNSB_IJlllEEESD_ST_EEESJ_S1W_NS1N_6fusion15FusionCallbacksIS1R_NS1X_17LinearCombinationISJ_fSJ_fLNS_15FloatRoundStyleE2EEESI_S1U_JEEENSA_5SM1004TMEM4LOAD26SM100_TMEM_LOAD_16dp128b8xES11_S1C_NSA_17SM75_U32x4_LDSM_NENSA_21SM90_TMA_STORE_IM2COLES1C_NSA_17SM90_U32x4_STSM_NENSA_39AutoVectorizingCopyWithAssumedAlignmentILi128EEEEEEvvEEEEvNT_6ParamsE,"",@"SHT_CUDA_INFO"
	.sectionflags	@""
	.align	4


	//----- nvinfo : EIATTR_CUDA_API_VERSION
	.align		4
        /*0000*/ 	.byte	0x04, 0x37
        /*0002*/ 	.short	(.L_31 - .L_30)
.L_30:
        /*0004*/ 	.word	0x00000082


	//----- nvinfo : EIATTR_KPARAM_INFO
	.align		4
.L_31:
        /*0008*/ 	.byte	0x04, 0x17
        /*000a*/ 	.short	(.L_33 - .L_32)
.L_32:
        /*000c*/ 	.word	0x00000000
        /*0010*/ 	.short	0x0000
        /*0012*/ 	.short	0x0000
        /*0014*/ 	.byte	0x00, 0xf0, 0x01, 0x20


	//----- nvinfo : EIATTR_AT_ENTRY_FRAGMENTS
	.align		4
.L_33:
        /*0018*/ 	.byte	0x04, 0x4f
        /*001a*/ 	.short	(.L_35 - .L_34)


	//   ....[0]....
.L_34:
        /*001c*/ 	.word	0x00000006


	//----- nvinfo : EIATTR_RESERVED_SMEM_USED
	.align		4
.L_35:
        /*0020*/ 	.byte	0x01, 0x41
	.zero		2


	//----- nvinfo : EIATTR_SPARSE_MMA_MASK
	.align		4
        /*0024*/ 	.byte	0x03, 0x50
        /*0026*/ 	.short	0x0000


	//----- nvinfo : EIATTR_TCGEN05_1CTA_USED
	.align		4
        /*0028*/ 	.byte	0x01, 0x51
	.zero		2


	//----- nvinfo : EIATTR_MAXREG_COUNT
	.align		4
        /*002c*/ 	.byte	0x03, 0x1b
        /*002e*/ 	.short	0x00ff


	//----- nvinfo : EIATTR_NUM_BARRIERS
	.align		4
        /*0030*/ 	.byte	0x02, 0x4c
        /*0032*/ 	.byte	0x07
	.zero		1


	//----- nvinfo : EIATTR_EXTERNS
	.align		4
        /*0034*/ 	.byte	0x04, 0x0f
        /*0036*/ 	.short	(.L_37 - .L_36)


	//   ....[0]....
	.align		4
.L_36:
        /*0038*/ 	.word	index@(__assertfail)


	//----- nvinfo : EIATTR_MERCURY_ISA_VERSION
	.align		4
.L_37:
        /*003c*/ 	.byte	0x03, 0x5f
        /*003e*/ 	.short	0x0101


	//----- nvinfo : EIATTR_INT_WARP_WIDE_INSTR_OFFSETS
	.align		4
        /*0040*/ 	.byte	0x04, 0x31
        /*0042*/ 	.short	(.L_39 - .L_38)


	//   ....[0]....
.L_38:
        /*0044*/ 	.word	0x00005dc0


	//   ....[1]....
        /*0048*/ 	.word	0x00005de0


	//   ....[2]....
        /*004c*/ 	.word	0x00005e10


	//   ....[3]....
        /*0050*/ 	.word	0x00006a50


	//   ....[4]....
        /*0054*/ 	.word	0x00006b80


	//   ....[5]....
        /*0058*/ 	.word	0x00006c90


	//   ....[6]....
        /*005c*/ 	.word	0x00006d70


	//----- nvinfo : EIATTR_COOP_GROUP_MASK_REGIDS
	.align		4
.L_39:
        /*0060*/ 	.byte	0x04, 0x29
        /*0062*/ 	.short	(.L_41 - .L_40)


	//   ....[0]....
.L_40:
        /*0064*/ 	.word	0xffffffff


	//   ....[1]....
        /*0068*/ 	.word	0xffffffff


	//   ....[2]....
        /*006c*/ 	.word	0xffffffff


	//   ....[3]....
        /*0070*/ 	.word	0xffffffff


	//   ....[4]....
        /*0074*/ 	.word	0xffffffff


	//   ....[5]....
        /*0078*/ 	.word	0xffffffff


	//   ....[6]....
        /*007c*/ 	.word	0xffffffff


	//   ....[7]....
        /*0080*/ 	.word	0xffffffff


	//   ....[8]....
        /*0084*/ 	.word	0xffffffff


	//   ....[9]....
        /*0088*/ 	.word	0xffffffff


	//   ....[10]....
        /*008c*/ 	.word	0xffffffff


	//   ....[11]....
        /*0090*/ 	.word	0xffffffff


	//----- nvinfo : EIATTR_COOP_GROUP_INSTR_OFFSETS
	.align		4
.L_41:
        /*0094*/ 	.byte	0x04, 0x28
        /*0096*/ 	.short	(.L_43 - .L_42)


	//   ....[0]....
.L_42:
        /*0098*/ 	.word	0x00000090


	//   ....[1]....
        /*009c*/ 	.word	0x00000520


	//   ....[2]....
        /*00a0*/ 	.word	0x000006d0


	//   ....[3]....
        /*00a4*/ 	.word	0x00000850


	//   ....[4]....
        /*00a8*/ 	.word	0x00000950


	//   ....[5]....
        /*00ac*/ 	.word	0x00000aa0


	//   ....[6]....
        /*00b0*/ 	.word	0x000040e0


	//   ....[7]....
        /*00b4*/ 	.word	0x00004f10


	//   ....[8]....
        /*00b8*/ 	.word	0x00005120


	//   ....[9]....
        /*00bc*/ 	.word	0x00005150


	//   ....[10]....
        /*00c0*/ 	.word	0x00005ca0


	//   ....[11]....
        /*00c4*/ 	.word	0x00005ee0


	//----- nvinfo : EIATTR_VRC_CTA_INIT_COUNT
	.align		4
.L_43:
        /*00c8*/ 	.byte	0x02, 0x4a
        /*00ca*/ 	.byte	0x80
	.zero		1


	//----- nvinfo : EIATTR_SYSCALL_OFFSETS
	.align		4
        /*00cc*/ 	.byte	0x04, 0x46
        /*00ce*/ 	.short	(.L_45 - .L_44)


	//   ....[0]....
.L_44:
        /*00d0*/ 	.word	0x00007b10


	//   ....[1]....
        /*00d4*/ 	.word	0x00007c00


	//   ....[2]....
        /*00d8*/ 	.word	0x000085c0


	//   ....[3]....
        /*00dc*/ 	.word	0x00009050


	//----- nvinfo : EIATTR_MBARRIER_INSTR_OFFSETS
	.align		4
.L_45:
        /*00e0*/ 	.byte	0x04, 0x39
        /*00e2*/ 	.short	(.L_47 - .L_46)


	//   ....[0]....
.L_46:
        /*00e4*/ 	.word	0x00000600
        /*00e8*/ 	.word	0x000000ff
        /*00ec*/ 	.word	0x00000000
        /*00f0*/ 	.short	0x0100
        /*00f2*/ 	.byte	0x04
	.zero		1


	//   ....[1]....
        /*00f4*/ 	.word	0x00000610
        /*00f8*/ 	.word	0x000000ff
        /*00fc*/ 	.word	0x00000030
        /*0100*/ 	.short	0x0100
        /*0102*/ 	.byte	0x04
	.zero		1


	//   ....[2]....
        /*0104*/ 	.word	0x00000620
        /*0108*/ 	.word	0x000000ff
        /*010c*/ 	.word	0x00000008
        /*0110*/ 	.short	0x0100
        /*0112*/ 	.byte	0x04
	.zero		1


	//   ....[3]....
        /*0114*/ 	.word	0x00000630
        /*0118*/ 	.word	0x000000ff
        /*011c*/ 	.word	0x00000038
        /*0120*/ 	.short	0x0100
        /*0122*/ 	.byte	0x04
	.zero		1


	//   ....[4]....
        /*0124*/ 	.word	0x00000640
        /*0128*/ 	.word	0x000000ff
        /*012c*/ 	.word	0x00000010
        /*0130*/ 	.short	0x0100
        /*0132*/ 	.byte	0x04
	.zero		1


	//   ....[5]....
        /*0134*/ 	.word	0x00000650
        /*0138*/ 	.word	0x000000ff
        /*013c*/ 	.word	0x00000040
        /*0140*/ 	.short	0x0100
        /*0142*/ 	.byte	0x04
	.zero		1


	//   ....[6]....
        /*0144*/ 	.word	0x00000660
        /*0148*/ 	.word	0x000000ff
        /*014c*/ 	.word	0x00000018
        /*0150*/ 	.short	0x0100
        /*0152*/ 	.byte	0x04
	.zero		1


	//   ....[7]....
        /*0154*/ 	.word	0x00000670
        /*0158*/ 	.word	0x000000ff
        /*015c*/ 	.word	0x00000048
        /*0160*/ 	.short	0x0100
        /*0162*/ 	.byte	0x04
	.zero		1


	//   ....[8]....
        /*0164*/ 	.word	0x00000680
        /*0168*/ 	.word	0x000000ff
        /*016c*/ 	.word	0x00000020
        /*0170*/ 	.short	0x0100
        /*0172*/ 	.byte	0x04
	.zero		1


	//   ....[9]....
        /*0174*/ 	.word	0x00000690
        /*0178*/ 	.word	0x000000ff
        /*017c*/ 	.word	0x00000050
        /*0180*/ 	.short	0x0100
        /*0182*/ 	.byte	0x04
	.zero		1


	//   ....[10]....
        /*0184*/ 	.word	0x000006a0
        /*0188*/ 	.word	0x000000ff
        /*018c*/ 	.word	0x00000028
        /*0190*/ 	.short	0x0100
        /*0192*/ 	.byte	0x04
	.zero		1


	//   ....[11]....
        /*0194*/ 	.word	0x000006b0
        /*0198*/ 	.word	0x000000ff
        /*019c*/ 	.word	0x00000058
        /*01a0*/ 	.short	0x0100
        /*01a2*/ 	.byte	0x04
	.zero		1


	//   ....[12]....
        /*01a4*/ 	.word	0x000007e0
        /*01a8*/ 	.word	0x000000ff
        /*01ac*/ 	.word	0x00000060
        /*01b0*/ 	.short	0x0100
        /*01b2*/ 	.byte	0x04
	.zero		1


	//   ....[13]....
        /*01b4*/ 	.word	0x000007f0
        /*01b8*/ 	.word	0x000000ff
        /*01bc*/ 	.word	0x00000078
        /*01c0*/ 	.short	0x0100
        /*01c2*/ 	.byte	0x04
	.zero		1


	//   ....[14]....
        /*01c4*/ 	.word	0x00000800
        /*01c8*/ 	.word	0x000000ff
        /*01cc*/ 	.word	0x00000068
        /*01d0*/ 	.short	0x0100
        /*01d2*/ 	.byte	0x04
	.zero		1


	//   ....[15]....
        /*01d4*/ 	.word	0x00000810
        /*01d8*/ 	.word	0x000000ff
        /*01dc*/ 	.word	0x00000080
        /*01e0*/ 	.short	0x0100
        /*01e2*/ 	.byte	0x04
	.zero		1


	//   ....[16]....
        /*01e4*/ 	.word	0x00000820
        /*01e8*/ 	.word	0x000000ff
        /*01ec*/ 	.word	0x00000070
        /*01f0*/ 	.short	0x0100
        /*01f2*/ 	.byte	0x04
	.zero		1


	//   ....[17]....
        /*01f4*/ 	.word	0x00000830
        /*01f8*/ 	.word	0x000000ff
        /*01fc*/ 	.word	0x00000088
        /*0200*/ 	.short	0x0100
        /*0202*/ 	.byte	0x04
	.zero		1


	//   ....[18]....
        /*0204*/ 	.word	0x00000920
        /*0208*/ 	.word	0x000000ff
        /*020c*/ 	.word	0x00000090
        /*0210*/ 	.short	0x0100
        /*0212*/ 	.byte	0x06
	.zero		1


	//   ....[19]....
        /*0214*/ 	.word	0x00000930
        /*0218*/ 	.word	0x000000ff
        /*021c*/ 	.word	0x00000098
        /*0220*/ 	.short	0x0100
        /*0222*/ 	.byte	0x06
	.zero		1


	//   ....[20]....
        /*0224*/ 	.word	0x00000a70
        /*0228*/ 	.word	0x000000ff
        /*022c*/ 	.word	0x000000a0
        /*0230*/ 	.short	0x0100
        /*0232*/ 	.byte	0x06
	.zero		1


	//   ....[21]....
        /*0234*/ 	.word	0x00000a80
        /*0238*/ 	.word	0x000000ff
        /*023c*/ 	.word	0x000000a8
        /*0240*/ 	.short	0x0100
        /*0242*/ 	.byte	0x06
	.zero		1


	//   ....[22]....
        /*0244*/ 	.word	0x00000bd0
        /*0248*/ 	.word	0x000000ff
        /*024c*/ 	.word	0x000000b0
        /*0250*/ 	.short	0x0100
        /*0252*/ 	.byte	0x04
	.zero		1


	//   ....[23]....
        /*0254*/ 	.word	0x00000be0
        /*0258*/ 	.word	0x000000ff
        /*025c*/ 	.word	0x000000c0
        /*0260*/ 	.short	0x0100
        /*0262*/ 	.byte	0x04
	.zero		1


	//   ....[24]....
        /*0264*/ 	.word	0x00000bf0
        /*0268*/ 	.word	0x000000ff
        /*026c*/ 	.word	0x000000b8
        /*0270*/ 	.short	0x0100
        /*0272*/ 	.byte	0x04
	.zero		1


	//   ....[25]....
        /*0274*/ 	.word	0x00000c00
        /*0278*/ 	.word	0x000000ff
        /*027c*/ 	.word	0x000000c8
        /*0280*/ 	.short	0x0100
        /*0282*/ 	.byte	0x04
	.zero		1


	//   ....[26]....
        /*0284*/ 	.word	0x000015a0
        /*0288*/ 	.word	0x000000ff
        /*028c*/ 	.word	0x00000030
        /*0290*/ 	.short	0x010a
        /*0292*/ 	.byte	0x04
	.zero		1


	//   ....[27]....
        /*0294*/ 	.word	0x00001f90
        /*0298*/ 	.word	0x000000ff
        /*029c*/ 	.word	0x00000030
        /*02a0*/ 	.short	0x010a
        /*02a2*/ 	.byte	0x06
	.zero		1


	//   ....[28]....
        /*02a4*/ 	.word	0x00002330
        /*02a8*/ 	.word	0x000000ff
        /*02ac*/ 	.word	0x00000030
        /*02b0*/ 	.short	0x010a
        /*02b2*/ 	.byte	0x09
	.zero		1


	//   ....[29]....
        /*02b4*/ 	.word	0x00002b00
        /*02b8*/ 	.word	0x000000ff
        /*02bc*/ 	.word	0x00000098
        /*02c0*/ 	.short	0x0101
        /*02c2*/ 	.byte	0x3e
	.zero		1


	//   ....[30]....
        /*02c4*/ 	.word	0x00002b30
        /*02c8*/ 	.word	0x000000ff
        /*02cc*/ 	.word	0x00000030
        /*02d0*/ 	.short	0x010a
        /*02d2*/ 	.byte	0x04
	.zero		1


	//   ....[31]....
        /*02d4*/ 	.word	0x000034d0
        /*02d8*/ 	.word	0x000000ff
        /*02dc*/ 	.word	0x00000030
        /*02e0*/ 	.short	0x010a
        /*02e2*/ 	.byte	0x06
	.zero		1


	//   ....[32]....
        /*02e4*/ 	.word	0x00003880
        /*02e8*/ 	.word	0x000000ff
        /*02ec*/ 	.word	0x00000030
        /*02f0*/ 	.short	0x010a
        /*02f2*/ 	.byte	0x09
	.zero		1


	//   ....[33]....
        /*02f4*/ 	.word	0x000040f0
        /*02f8*/ 	.word	0x000000ff
        /*02fc*/ 	.word	0x000000a0
        /*0300*/ 	.short	0x010a
        /*0302*/ 	.byte	0x3e
	.zero		1


	//   ....[34]....
        /*0304*/ 	.word	0x000041c0
        /*0308*/ 	.word	0x000000ff
        /*030c*/ 	.word	0x00000000
        /*0310*/ 	.short	0x0101
        /*0312*/ 	.byte	0x04
	.zero		1


	//   ....[35]....
        /*0314*/ 	.word	0x00004840
        /*0318*/ 	.word	0x000000ff
        /*031c*/ 	.word	0x00000000
        /*0320*/ 	.short	0x010a
        /*0322*/ 	.byte	0x04
	.zero		1


	//   ....[36]....
        /*0324*/ 	.word	0x000048e0
        /*0328*/ 	.word	0x000000ff
        /*032c*/ 	.word	0x00000000
        /*0330*/ 	.short	0x010a
        /*0332*/ 	.byte	0x05
	.zero		1


	//   ....[37]....
        /*0334*/ 	.word	0x00004980
        /*0338*/ 	.word	0x000000ff
        /*033c*/ 	.word	0x00000000
        /*0340*/ 	.short	0x010a
        /*0342*/ 	.byte	0x05
	.zero		1


	//   ....[38]....
        /*0344*/ 	.word	0x00004a20
        /*0348*/ 	.word	0x000000ff
        /*034c*/ 	.word	0x00000000
        /*0350*/ 	.short	0x010a
        /*0352*/ 	.byte	0x05
	.zero		1


	//   ....[39]....
        /*0354*/ 	.word	0x00004ac0
        /*0358*/ 	.word	0x000000ff
        /*035c*/ 	.word	0x00000000
        /*0360*/ 	.short	0x010a
        /*0362*/ 	.byte	0x05
	.zero		1


	//   ....[40]....
        /*0364*/ 	.word	0x00004b70
        /*0368*/ 	.word	0x00000000
        /*036c*/ 	.word	0x00000000
        /*0370*/ 	.short	0x010a
        /*0372*/ 	.byte	0xff
	.zero		1


	//   ....[41]....
        /*0374*/ 	.word	0x00004cc0
        /*0378*/ 	.word	0x000000ff
        /*037c*/ 	.word	0x000000a8
        /*0380*/ 	.short	0x010a
        /*0382*/ 	.byte	0x04
	.zero		1


	//   ....[42]....
        /*0384*/ 	.word	0x00004d60
        /*0388*/ 	.word	0x000000ff
        /*038c*/ 	.word	0x000000a0
        /*0390*/ 	.short	0x010a
        /*0392*/ 	.byte	0x04
	.zero		1


	//   ....[43]....
        /*0394*/ 	.word	0x00004e00
        /*0398*/ 	.word	0x000000ff
        /*039c*/ 	.word	0x00000000
        /*03a0*/ 	.short	0x0101
        /*03a2*/ 	.byte	0x05
	.zero		1


	//   ....[44]....
        /*03a4*/ 	.word	0x00004e40
        /*03a8*/ 	.word	0x000000ff
        /*03ac*/ 	.word	0x000000a8
        /*03b0*/ 	.short	0x0106
        /*03b2*/ 	.byte	0x04
	.zero		1


	//   ....[45]....
        /*03b4*/ 	.word	0x00004e80
        /*03b8*/ 	.word	0x00000000
        /*03bc*/ 	.word	0x000000a8
        /*03c0*/ 	.short	0x010a
        /*03c2*/ 	.byte	0xff
	.zero		1


	//   ....[46]....
        /*03c4*/ 	.word	0x00005460
        /*03c8*/ 	.word	0x000000ff
        /*03cc*/ 	.word	0x000000a0
        /*03d0*/ 	.short	0x010a
        /*03d2*/ 	.byte	0x17
	.zero		1


	//   ....[47]....
        /*03d4*/ 	.word	0x00005510
        /*03d8*/ 	.word	0x000000ff
        /*03dc*/ 	.word	0x00000000
        /*03e0*/ 	.short	0x0101
        /*03e2*/ 	.byte	0x2c
	.zero		1


	//   ....[48]....
        /*03e4*/ 	.word	0x00005520
        /*03e8*/ 	.word	0x000000ff
        /*03ec*/ 	.word	0x000000c0
        /*03f0*/ 	.short	0x010a
        /*03f2*/ 	.byte	0x1b
	.zero		1


	//   ....[49]....
        /*03f4*/ 	.word	0x000055c0
        /*03f8*/ 	.word	0x000000ff
        /*03fc*/ 	.word	0x00000000
        /*0400*/ 	.short	0x010a
        /*0402*/ 	.byte	0x04
	.zero		1


	//   ....[50]....
        /*0404*/ 	.word	0x00005620
        /*0408*/ 	.word	0x000000ff
        /*040c*/ 	.word	0x00000000
        /*0410*/ 	.short	0x010a
        /*0412*/ 	.byte	0x15
	.zero		1


	//   ....[51]....
        /*0414*/ 	.word	0x00005760
        /*0418*/ 	.word	0x000000ff
        /*041c*/ 	.word	0x00000000
        /*0420*/ 	.short	0x010a
        /*0422*/ 	.byte	0x05
	.zero		1


	//   ....[52]....
        /*0424*/ 	.word	0x00005bf0
        /*0428*/ 	.word	0x000000ff
        /*042c*/ 	.word	0x00000000
        /*0430*/ 	.short	0x010a
        /*0432*/ 	.byte	0x04
	.zero		1


	//   ....[53]....
        /*0434*/ 	.word	0x00005c80
        /*0438*/ 	.word	0x000000ff
        /*043c*/ 	.word	0x00000000
        /*0440*/ 	.short	0x010a
        /*0442*/ 	.byte	0x04
	.zero		1


	//   ....[54]....
        /*0444*/ 	.word	0x000061b0
        /*0448*/ 	.word	0x000000ff
        /*044c*/ 	.word	0x000000a0
        /*0450*/ 	.short	0x010a
        /*0452*/ 	.byte	0x18
	.zero		1


	//   ....[55]....
        /*0454*/ 	.word	0x00006250
        /*0458*/ 	.word	0x000000ff
        /*045c*/ 	.word	0x00000000
        /*0460*/ 	.short	0x0101
        /*0462*/ 	.byte	0x28
	.zero		1


	//   ....[56]....
        /*0464*/ 	.word	0x00006780
        /*0468*/ 	.word	0x000000ff
        /*046c*/ 	.word	0x00000098
        /*0470*/ 	.short	0x010a
        /*0472*/ 	.byte	0x18
	.zero		1


	//   ....[57]....
        /*0474*/ 	.word	0x00006950
        /*0478*/ 	.word	0x000000ff
        /*047c*/ 	.word	0x00000078
        /*0480*/ 	.short	0x010a
        /*0482*/ 	.byte	0x04
	.zero		1


	//   ....[58]....
        /*0484*/ 	.word	0x00006bf0
        /*0488*/ 	.word	0x000000ff
        /*048c*/ 	.word	0x00000060
        /*0490*/ 	.short	0x010b
        /*0492*/ 	.byte	0x04
	.zero		1


	//   ....[59]....
        /*0494*/ 	.word	0x00006c00
        /*0498*/ 	.word	0x000000ff
        /*049c*/ 	.word	0x00000000
        /*04a0*/ 	.short	0x0101
        /*04a2*/ 	.byte	0x07
	.zero		1


	//   ....[60]....
        /*04a4*/ 	.word	0x00006c10
        /*04a8*/ 	.word	0x000000ff
        /*04ac*/ 	.word	0x00000078
        /*04b0*/ 	.short	0x010a
        /*04b2*/ 	.byte	0x05
	.zero		1


	//   ....[61]....
        /*04b4*/ 	.word	0x00006e10
        /*04b8*/ 	.word	0x000000ff
        /*04bc*/ 	.word	0x00000060
        /*04c0*/ 	.short	0x010b
        /*04c2*/ 	.byte	0x05
	.zero		1


	//   ....[62]....
        /*04c4*/ 	.word	0x00006e20
        /*04c8*/ 	.word	0x000000ff
        /*04cc*/ 	.word	0x00000000
        /*04d0*/ 	.short	0x0101
        /*04d2*/ 	.byte	0x04
	.zero		1


	//   ....[63]....
        /*04d4*/ 	.word	0x00006e70
        /*04d8*/ 	.word	0x000000ff
        /*04dc*/ 	.word	0x00000000
        /*04e0*/ 	.short	0x010a
        /*04e2*/ 	.byte	0x04
	.zero		1


	//   ....[64]....
        /*04e4*/ 	.word	0x00006f40
        /*04e8*/ 	.word	0x00000002
        /*04ec*/ 	.word	0x00000000
        /*04f0*/ 	.short	0x010a
        /*04f2*/ 	.byte	0xff
	.zero		1


	//   ....[65]....
        /*04f4*/ 	.word	0x00006fb0
        /*04f8*/ 	.word	0x00000004
        /*04fc*/ 	.word	0x00000000
        /*0500*/ 	.short	0x010a
        /*0502*/ 	.byte	0xff
	.zero		1


	//   ....[66]....
        /*0504*/ 	.word	0x000073c0
        /*0508*/ 	.word	0x000000ff
        /*050c*/ 	.word	0x000000a0
        /*0510*/ 	.short	0x010a
        /*0512*/ 	.byte	0x30
	.zero		1


	//   ....[67]....
        /*0514*/ 	.word	0x00007490
        /*0518*/ 	.word	0x000000ff
        /*051c*/ 	.word	0x00000000
        /*0520*/ 	.short	0x0101
        /*0522*/ 	.byte	0x04
	.zero		1


	//   ....[68]....
        /*0524*/ 	.word	0x00008050
        /*0528*/ 	.word	0x00000000
        /*052c*/ 	.word	0x00000060
        /*0530*/ 	.short	0x010a
        /*0532*/ 	.byte	0xff
	.zero		1


	//   ....[69]....
        /*0534*/ 	.word	0x00008110
        /*0538*/ 	.word	0x00000054
        /*053c*/ 	.word	0x000000b0
        /*0540*/ 	.short	0x010a
        /*0542*/ 	.byte	0xff
	.zero		1


	//   ....[70]....
        /*0544*/ 	.word	0x00008260
        /*0548*/ 	.word	0x00000000
        /*054c*/ 	.word	0x00000060
        /*0550*/ 	.short	0x010a
        /*0552*/ 	.byte	0xff
	.zero		1


	//   ....[71]....
        /*0554*/ 	.word	0x000084a0
        /*0558*/ 	.word	0x00000054
        /*055c*/ 	.word	0x000000b0
        /*0560*/ 	.short	0x010a
        /*0562*/ 	.byte	0xff
	.zero		1


	//   ....[72]....
        /*0564*/ 	.word	0x00008d70
        /*0568*/ 	.word	0x00000000
        /*056c*/ 	.word	0x00000000
        /*0570*/ 	.short	0x0101
        /*0572*/ 	.byte	0xff
	.zero		1


	//   ....[73]....
        /*0574*/ 	.word	0x00008d80
        /*0578*/ 	.word	0x00000003
        /*057c*/ 	.word	0x00000060
        /*0580*/ 	.short	0x010a
        /*0582*/ 	.byte	0xff
	.zero		1


	//   ....[74]....
        /*0584*/ 	.word	0x00008e50
        /*0588*/ 	.word	0x00000003
        /*058c*/ 	.word	0x00000060
        /*0590*/ 	.short	0x010a
        /*0592*/ 	.byte	0xff
	.zero		1


	//   ....[75]....
        /*0594*/ 	.word	0x00009480
        /*0598*/ 	.word	0x000000ff
        /*059c*/ 	.word	0x00000000
        /*05a0*/ 	.short	0x0101
        /*05a2*/ 	.byte	0x04
	.zero		1


	//   ....[76]....
        /*05a4*/ 	.word	0x00009890
        /*05a8*/ 	.word	0x00000002
        /*05ac*/ 	.word	0x00000000
        /*05b0*/ 	.short	0x0101
        /*05b2*/ 	.byte	0xff
	.zero		1


	//   ....[77]....
        /*05b4*/ 	.word	0x00009b00
        /*05b8*/ 	.word	0x000000ff
        /*05bc*/ 	.word	0x00000000
        /*05c0*/ 	.short	0x0101
        /*05c2*/ 	.byte	0x04
	.zero		1


	//   ....[78]....
        /*05c4*/ 	.word	0x00009b50
        /*05c8*/ 	.word	0x00000015
        /*05cc*/ 	.word	0x00000030
        /*05d0*/ 	.short	0x010a
        /*05d2*/ 	.byte	0xff
	.zero		1


	//   ....[79]....
        /*05d4*/ 	.word	0x00009bd0
        /*05d8*/ 	.word	0x00000015
        /*05dc*/ 	.word	0x00000030
        /*05e0*/ 	.short	0x010a
        /*05e2*/ 	.byte	0xff
	.zero		1


	//   ....[80]....
        /*05e4*/ 	.word	0x00009c30
        /*05e8*/ 	.word	0x00000000
        /*05ec*/ 	.word	0x000000a0
        /*05f0*/ 	.short	0x010a
        /*05f2*/ 	.byte	0xff
	.zero		1


	//   ....[81]....
        /*05f4*/ 	.word	0x00009c90
        /*05f8*/ 	.word	0x00000000
        /*05fc*/ 	.word	0x00000000
        /*0600*/ 	.short	0x010a
        /*0602*/ 	.byte	0xff
	.zero		1


	//   ....[82]....
        /*0604*/ 	.word	0x00009cf0
        /*0608*/ 	.word	0x00000000
        /*060c*/ 	.word	0x00000000
        /*0610*/ 	.short	0x010a
        /*0612*/ 	.byte	0xff
	.zero		1


	//   ....[83]....
        /*0614*/ 	.word	0x00009d50
        /*0618*/ 	.word	0x00000000
        /*061c*/ 	.word	0x00000000
        /*0620*/ 	.short	0x010a
        /*0622*/ 	.byte	0xff
	.zero		1


	//   ....[84]....
        /*0624*/ 	.word	0x00009db0
        /*0628*/ 	.word	0x00000000
        /*062c*/ 	.word	0x00000000
        /*0630*/ 	.short	0x010a
        /*0632*/ 	.byte	0xff
	.zero		1


	//   ....[85]....
        /*0634*/ 	.word	0x00009e10
        /*0638*/ 	.word	0x00000000
        /*063c*/ 	.word	0x00000000
        /*0640*/ 	.short	0x010a
        /*0642*/ 	.byte	0xff
	.zero		1


	//   ....[86]....
        /*0644*/ 	.word	0x00009e70
        /*0648*/ 	.word	0x00000004
        /*064c*/ 	.word	0x000000a8
        /*0650*/ 	.short	0x010a
        /*0652*/ 	.byte	0xff
	.zero		1


	//   ....[87]....
        /*0654*/ 	.word	0x00009ed0
        /*0658*/ 	.word	0x00000004
        /*065c*/ 	.word	0x000000a0
        /*0660*/ 	.short	0x010a
        /*0662*/ 	.byte	0xff
	.zero		1


	//   ....[88]....
        /*0664*/ 	.word	0x00009f30
        /*0668*/ 	.word	0x00000000
        /*066c*/ 	.word	0x000000a0
        /*0670*/ 	.short	0x010a
        /*0672*/ 	.byte	0xff
	.zero		1


	//   ....[89]....
        /*0674*/ 	.word	0x00009f90
        /*0678*/ 	.word	0x00000005
        /*067c*/ 	.word	0x000000c0
        /*0680*/ 	.short	0x010a
        /*0682*/ 	.byte	0xff
	.zero		1


	//   ....[90]....
        /*0684*/ 	.word	0x00009ff0
        /*0688*/ 	.word	0x00000000
        /*068c*/ 	.word	0x00000000
        /*0690*/ 	.short	0x010a
        /*0692*/ 	.byte	0xff
	.zero		1


	//   ....[91]....
        /*0694*/ 	.word	0x0000a050
        /*0698*/ 	.word	0x00000000
        /*069c*/ 	.word	0x00000000
        /*06a0*/ 	.short	0x010a
        /*06a2*/ 	.byte	0xff
	.zero		1


	//   ....[92]....
        /*06a4*/ 	.word	0x0000a0b0
        /*06a8*/ 	.word	0x00000000
        /*06ac*/ 	.word	0x00000000
        /*06b0*/ 	.short	0x010a
        /*06b2*/ 	.byte	0xff
	.zero		1


	//   ....[93]....
        /*06b4*/ 	.word	0x0000a110
        /*06b8*/ 	.word	0x00000000
        /*06bc*/ 	.word	0x000000a0
        /*06c0*/ 	.short	0x010a
        /*06c2*/ 	.byte	0xff
	.zero		1


	//   ....[94]....
        /*06c4*/ 	.word	0x0000a170
        /*06c8*/ 	.word	0x00000000
        /*06cc*/ 	.word	0x00000098
        /*06d0*/ 	.short	0x010a
        /*06d2*/ 	.byte	0xff
	.zero		1


	//   ....[95]....
        /*06d4*/ 	.word	0x0000a1d0
        /*06d8*/ 	.word	0x00000000
        /*06dc*/ 	.word	0x00000078
        /*06e0*/ 	.short	0x010a
        /*06e2*/ 	.byte	0xff
	.zero		1


	//   ....[96]....
        /*06e4*/ 	.word	0x0000a230
        /*06e8*/ 	.word	0x00000005
        /*06ec*/ 	.word	0x00000078
        /*06f0*/ 	.short	0x010a
        /*06f2*/ 	.byte	0xff
	.zero		1


	//   ....[97]....
        /*06f4*/ 	.word	0x0000a290
        /*06f8*/ 	.word	0x00000000
        /*06fc*/ 	.word	0x00000000
        /*0700*/ 	.short	0x010a
        /*0702*/ 	.byte	0xff
	.zero		1


	//   ....[98]....
        /*0704*/ 	.word	0x0000a2e0
        /*0708*/ 	.word	0x00000002
        /*070c*/ 	.word	0x00000000
        /*0710*/ 	.short	0x010a
        /*0712*/ 	.byte	0xff
	.zero		1


	//   ....[99]....
        /*0714*/ 	.word	0x0000a340
        /*0718*/ 	.word	0x00000000
        /*071c*/ 	.word	0x000000a0
        /*0720*/ 	.short	0x010a
        /*0722*/ 	.byte	0xff
	.zero		1


	//   ....[100]....
        /*0724*/ 	.word	0x0000a390
        /*0728*/ 	.word	0x00000000
        /*072c*/ 	.word	0x00000060
        /*0730*/ 	.short	0x010a
        /*0732*/ 	.byte	0xff
	.zero		1


	//   ....[101]....
        /*0734*/ 	.word	0x0000a3e0
        /*0738*/ 	.word	0x00000054
        /*073c*/ 	.word	0x000000b0
        /*0740*/ 	.short	0x010a
        /*0742*/ 	.byte	0xff
	.zero		1


	//   ....[102]....
        /*0744*/ 	.word	0x0000a430
        /*0748*/ 	.word	0x00000003
        /*074c*/ 	.word	0x00000060
        /*0750*/ 	.short	0x010a
        /*0752*/ 	.byte	0xff
	.zero		1


	//----- nvinfo : EIATTR_NUM_MBARRIERS
	.align		4
.L_47:
        /*0754*/ 	.byte	0x03, 0x38
        /*0756*/ 	.short	0x001a


	//----- nvinfo : EIATTR_EXIT_INSTR_OFFSETS
	.align		4
        /*0758*/ 	.byte	0x04, 0x1c
        /*075a*/ 	.short	(.L_49 - .L_48)


	//   ....[0]....
.L_48:
        /*075c*/ 	.word	0x00004ba0


	//   ....[1]....
        /*0760*/ 	.word	0x00004e50


	//   ....[2]....
        /*0764*/ 	.word	0x00004eb0


	//   ....[3]....
        /*0768*/ 	.word	0x00005ef0


	//   ....[4]....
        /*076c*/ 	.word	0x00006fe0


	//   ....[5]....
        /*0770*/ 	.word	0x00007020


	//   ....[6]....
        /*0774*/ 	.word	0x000099e0


	//   ....[7]....
        /*0778*/ 	.word	0x00009a60


	//   ....[8]....
        /*077c*/ 	.word	0x00009a90


	//   ....[9]....
        /*0780*/ 	.word	0x00009b10


	//----- nvinfo : EIATTR_MAX_THREADS
	.align		4
.L_49:
        /*0784*/ 	.byte	0x04, 0x05
        /*0786*/ 	.short	(.L_51 - .L_50)
.L_50:
        /*0788*/ 	.word	0x00000100
        /*078c*/ 	.word	0x00000001
        /*0790*/ 	.word	0x00000001


	//----- nvinfo : EIATTR_CRS_STACK_SIZE
	.align		4
.L_51:
        /*0794*/ 	.byte	0x04, 0x1e
        /*0796*/ 	.short	(.L_53 - .L_52)
.L_52:
        /*0798*/ 	.word	0x00000000


	//----- nvinfo : EIATTR_CBANK_PARAM_SIZE
	.align		4
.L_53:
        /*079c*/ 	.byte	0x03, 0x19
        /*079e*/ 	.short	0x0800


	//----- nvinfo : EIATTR_PARAM_CBANK
	.align		4
        /*07a0*/ 	.byte	0x04, 0x0a
        /*07a2*/ 	.short	(.L_55 - .L_54)
	.align		4
.L_54:
        /*07a4*/ 	.word	index@(.nv.constant0._ZN7cutlass13device_kernelINS_4conv6kernel13ConvUniversalINS1_16ConvProblemShapeILNS1_8OperatorE1ELi2EEENS1_10collective14CollectiveConvINS1_47MainloopSm100TmaUmmaWarpSpecializedImplicitGemmILS5_1ELi6ELi2ELi1ELi2EN4cute5tupleIJNSA_1CILi1EEESD_SD_EEEEENSB_IJNSC_ILi64EEESG_NSB_IJSG_EEEEEENS_10tfloat32_tESJ_NSA_8TiledMMAINSA_8MMA_AtomIJNSA_17SM100_MMA_TF32_SSISJ_SJ_fLi64ELi64ELNSA_4UMMA5MajorE0ELSO_1ELNSN_7ScaleInE0ELSP_0EEEEEENSA_6LayoutISE_NSB_IJNSC_ILi0EEEST_ST_EEEEENSB_IJNSA_10UnderscoreESW_SW_EEEEENS7_6detail27Sm100ImplicitGemmTileTraitsINSA_20SM90_TMA_LOAD_IM2COLENSA_14ComposedLayoutINSA_7SwizzleILi3ELi4ELi3EEENSA_18smem_ptr_flag_bitsILi32EEENSS_INSB_IJNSC_ILi8EEENSC_ILi32EEEEEENSB_IJS18_SD_EEEEEEEvEENS10_INSA_13SM90_TMA_LOADENS12_INS13_ILi2ELi5ELi2EEES16_NSS_INSB_IJS18_NSC_ILi4EEEEEENSB_IJSD_S18_EEEEEEEvEEEENS_8epilogue10collective18CollectiveEpilogueINS1N_23Sm100TmaWarpSpecializedILi3ELi2ELi16ELb1ELb0EEEJSI_NSB_IJNSS_ISG_SD_EENSS_IS18_SD_EEEEESJ_NSB_IJNSB_IJlllEEESD_ST_EEESJ_S1W_NS1N_6fusion15FusionCallbacksIS1R_NS1X_17LinearCombinationISJ_fSJ_fLNS_15FloatRoundStyleE2EEESI_S1U_JEEENSA_5SM1004TMEM4LOAD26SM100_TMEM_LOAD_16dp128b8xES11_S1C_NSA_17SM75_U32x4_LDSM_NENSA_21SM90_TMA_STORE_IM2COLES1C_NSA_17SM90_U32x4_STSM_NENSA_39AutoVectorizingCopyWithAssumedAlignmentILi128EEEEEEvvEEEEvNT_6ParamsE)
        /*07a8*/ 	.short	0x0380
        /*07aa*/ 	.short	0x0800


	//----- nvinfo : EIATTR_SW_WAR
	.align		4
.L_55:
        /*07ac*/ 	.byte	0x04, 0x36
        /*07ae*/ 	.short	(.L_57 - .L_56)
.L_56:
        /*07b0*/ 	.word	0x00000008
.L_57:


//--------------------- .nv.callgraph             --------------------------
	.section	.nv.callgraph,"",@"SHT_CUDA_CALLGRAPH"
	.align	4
	.sectionentsize	8
	.align		4
        /*0000*/ 	.word	0x00000000
	.align		4
        /*0004*/ 	.word	0xffffffff
	.align		4
        /*0008*/ 	.word	index@(_ZN7cutlass13device_kernelINS_4conv6kernel13ConvUniversalINS1_16ConvProblemShapeILNS1_8OperatorE1ELi2EEENS1_10collective14CollectiveConvINS1_47MainloopSm100TmaUmmaWarpSpecializedImplicitGemmILS5_1ELi6ELi2ELi1ELi2EN4cute5tupleIJNSA_1CILi1EEESD_SD_EEEEENSB_IJNSC_ILi64EEESG_NSB_IJSG_EEEEEENS_10tfloat32_tESJ_NSA_8TiledMMAINSA_8MMA_AtomIJNSA_17SM100_MMA_TF32_SSISJ_SJ_fLi64ELi64ELNSA_4UMMA5MajorE0ELSO_1ELNSN_7ScaleInE0ELSP_0EEEEEENSA_6LayoutISE_NSB_IJNSC_ILi0EEEST_ST_EEEEENSB_IJNSA_10UnderscoreESW_SW_EEEEENS7_6detail27Sm100ImplicitGemmTileTraitsINSA_20SM90_TMA_LOAD_IM2COLENSA_14ComposedLayoutINSA_7SwizzleILi3ELi4ELi3EEENSA_18smem_ptr_flag_bitsILi32EEENSS_INSB_IJNSC_ILi8EEENSC_ILi32EEEEEENSB_IJS18_SD_EEEEEEEvEENS10_INSA_13SM90_TMA_LOADENS12_INS13_ILi2ELi5ELi2EEES16_NSS_INSB_IJS18_NSC_ILi4EEEEEENSB_IJSD_S18_EEEEEEEvEEEENS_8epilogue10collective18CollectiveEpilogueINS1N_23Sm100TmaWarpSpecializedILi3ELi2ELi16ELb1ELb0EEEJSI_NSB_IJNSS_ISG_SD_EENSS_IS18_SD_EEEEESJ_NSB_IJNSB_IJlllEEESD_ST_EEESJ_S1W_NS1N_6fusion15FusionCallbacksIS1R_NS1X_17LinearCombinationISJ_fSJ_fLNS_15FloatRoundStyleE2EEESI_S1U_JEEENSA_5SM1004TMEM4LOAD26SM100_TMEM_LOAD_16dp128b8xES11_S1C_NSA_17SM75_U32x4_LDSM_NENSA_21SM90_TMA_STORE_IM2COLES1C_NSA_17SM90_U32x4_STSM_NENSA_39AutoVectorizingCopyWithAssumedAlignmentILi128EEEEEEvvEEEEvNT_6ParamsE)
	.align		4
        /*000c*/ 	.word	index@(__assertfail)
	.align		4
        /*0010*/ 	.word	0x00000000
	.align		4
        /*0014*/ 	.word	0xfffffffe
	.align		4
        /*0018*/ 	.word	0x00000000
	.align		4
        /*001c*/ 	.word	0xfffffffd
	.align		4
        /*0020*/ 	.word	0x00000000
	.align		4
        /*0024*/ 	.word	0xfffffffc


//--------------------- .nv.constant4             --------------------------
	.section	.nv.constant4,"a",@progbits
	.align	8
	.align		8
.nv.constant4:
        /*0000*/ 	.dword	__assertfail
	.align		8
        /*0008*/ 	.dword	__unnamed_1
	.align		8
        /*0010*/ 	.dword	__unnamed_2
	.align		8
        /*0018*/ 	.dword	_ZN39_INTERNAL_a1d358a4_4_k_cu_35779417_30894cuda3std3__45__cpo5beginE
	.align		8
        /*0020*/ 	.dword	_ZN39_INTERNAL_a1d358a4_4_k_cu_35779417_30894cuda3std3__45__cpo3endE
	.align		8
        /*0028*/ 	.dword	_ZN39_INTERNAL_a1d358a4_4_k_cu_35779417_30894cuda3std3__45__cpo6cbeginE
	.align		8
        /*0030*/ 	.dword	_ZN39_INTERNAL_a1d358a4_4_k_cu_35779417_30894cuda3std3__45__cpo4cendE
	.align		8
        /*0038*/ 	.dword	_ZN39_INTERNAL_a1d358a4_4_k_cu_35779417_30894cuda3std3__441_GLOBAL__N__a1d358a4_4_k_cu_35779417_30896ignoreE
	.align		8
        /*0040*/ 	.dword	_ZN39_INTERNAL_a1d358a4_4_k_cu_35779417_30894cuda3std3__419piecewise_constructE
	.align		8
        /*0048*/ 	.dword	_ZN39_INTERNAL_a1d358a4_4_k_cu_35779417_30894cuda3std3__48in_placeE
	.align		8
        /*0050*/ 	.dword	_ZN39_INTERNAL_a1d358a4_4_k_cu_35779417_30894cuda3std6ranges3__45__cpo4swapE
	.align		8
        /*0058*/ 	.dword	_ZN39_INTERNAL_a1d358a4_4_k_cu_35779417_30894cuda3std6ranges3__45__cpo9iter_moveE
	.align		8
        /*0060*/ 	.dword	_ZN39_INTERNAL_a1d358a4_4_k_cu_35779417_30894cute7productE
	.align		8
        /*0068*/ 	.dword	_ZN39_INTERNAL_a1d358a4_4_k_cu_35779417_30894cute1_E
	.align		8
        /*0070*/ 	.dword	$str$27
	.align		8
        /*0078*/ 	.dword	$str$28
	.align		8
        /*0080*/ 	.dword	$str$29
	.align		8
        /*0088*/ 	.dword	$str$30


//--------------------- .text._ZN7cutlass13device_kernelINS_4conv6kernel13ConvUniversalINS1_16ConvProblemShapeILNS1_8OperatorE1ELi2EEENS1_10collective14CollectiveConvINS1_47MainloopSm100TmaUmmaWarpSpecializedImplicitGemmILS5_1ELi6ELi2ELi1ELi2EN4cute5tupleIJNSA_1CILi1EEESD_SD_EEEEENSB_IJNSC_ILi64EEESG_NSB_IJSG_EEEEEENS_10tfloat32_tESJ_NSA_8TiledMMAINSA_8MMA_AtomIJNSA_17SM100_MMA_TF32_SSISJ_SJ_fLi64ELi64ELNSA_4UMMA5MajorE0ELSO_1ELNSN_7ScaleInE0ELSP_0EEEEEENSA_6LayoutISE_NSB_IJNSC_ILi0EEEST_ST_EEEEENSB_IJNSA_10UnderscoreESW_SW_EEEEENS7_6detail27Sm100ImplicitGemmTileTraitsINSA_20SM90_TMA_LOAD_IM2COLENSA_14ComposedLayoutINSA_7SwizzleILi3ELi4ELi3EEENSA_18smem_ptr_flag_bitsILi32EEENSS_INSB_IJNSC_ILi8EEENSC_ILi32EEEEEENSB_IJS18_SD_EEEEEEEvEENS10_INSA_13SM90_TMA_LOADENS12_INS13_ILi2ELi5ELi2EEES16_NSS_INSB_IJS18_NSC_ILi4EEEEEENSB_IJSD_S18_EEEEEEEvEEEENS_8epilogue10collective18CollectiveEpilogueINS1N_23Sm100TmaWarpSpecializedILi3ELi2ELi16ELb1ELb0EEEJSI_NSB_IJNSS_ISG_SD_EENSS_IS18_SD_EEEEESJ_NSB_IJNSB_IJlllEEESD_ST_EEESJ_S1W_NS1N_6fusion15FusionCallbacksIS1R_NS1X_17LinearCombinationISJ_fSJ_fLNS_15FloatRoundStyleE2EEESI_S1U_JEEENSA_5SM1004TMEM4LOAD26SM100_TMEM_LOAD_16dp128b8xES11_S1C_NSA_17SM75_U32x4_LDSM_NENSA_21SM90_TMA_STORE_IM2COLES1C_NSA_17SM90_U32x4_STSM_NENSA_39AutoVectorizingCopyWithAssumedAlignmentILi128EEEEEEvvEEEEvNT_6ParamsE --------------------------
	.section	.text._ZN7cutlass13device_kernelINS_4conv6kernel13ConvUniversalINS1_16ConvProblemShapeILNS1_8OperatorE1ELi2EEENS1_10collective14CollectiveConvINS1_47MainloopSm100TmaUmmaWarpSpecializedImplicitGemmILS5_1ELi6ELi2ELi1ELi2EN4cute5tupleIJNSA_1CILi1EEESD_SD_EEEEENSB_IJNSC_ILi64EEESG_NSB_IJSG_EEEEEENS_10tfloat32_tESJ_NSA_8TiledMMAINSA_8MMA_AtomIJNSA_17SM100_MMA_TF32_SSISJ_SJ_fLi64ELi64ELNSA_4UMMA5MajorE0ELSO_1ELNSN_7ScaleInE0ELSP_0EEEEEENSA_6LayoutISE_NSB_IJNSC_ILi0EEEST_ST_EEEEENSB_IJNSA_10UnderscoreESW_SW_EEEEENS7_6detail27Sm100ImplicitGemmTileTraitsINSA_20SM90_TMA_LOAD_IM2COLENSA_14ComposedLayoutINSA_7SwizzleILi3ELi4ELi3EEENSA_18smem_ptr_flag_bitsILi32EEENSS_INSB_IJNSC_ILi8EEENSC_ILi32EEEEEENSB_IJS18_SD_EEEEEEEvEENS10_INSA_13SM90_TMA_LOADENS12_INS13_ILi2ELi5ELi2EEES16_NSS_INSB_IJS18_NSC_ILi4EEEEEENSB_IJSD_S18_EEEEEEEvEEEENS_8epilogue10collective18CollectiveEpilogueINS1N_23Sm100TmaWarpSpecializedILi3ELi2ELi16ELb1ELb0EEEJSI_NSB_IJNSS_ISG_SD_EENSS_IS18_SD_EEEEESJ_NSB_IJNSB_IJlllEEESD_ST_EEESJ_S1W_NS1N_6fusion15FusionCallbacksIS1R_NS1X_17LinearCombinationISJ_fSJ_fLNS_15FloatRoundStyleE2EEESI_S1U_JEEENSA_5SM1004TMEM4LOAD26SM100_TMEM_LOAD_16dp128b8xES11_S1C_NSA_17SM75_U32x4_LDSM_NENSA_21SM90_TMA_STORE_IM2COLES1C_NSA_17SM90_U32x4_STSM_NENSA_39AutoVectorizingCopyWithAssumedAlignmentILi128EEEEEEvvEEEEvNT_6ParamsE,"ax",@progbits
	.align	128
.text._ZN7cutlass13device_kernelINS_4conv6kernel13ConvUniversalINS1_16ConvProblemShapeILNS1_8OperatorE1ELi2EEENS1_10collective14CollectiveConvINS1_47MainloopSm100TmaUmmaWarpSpecializedImplicitGemmILS5_1ELi6ELi2ELi1ELi2EN4cute5tupleIJNSA_1CILi1EEESD_SD_EEEEENSB_IJNSC_ILi64EEESG_NSB_IJSG_EEEEEENS_10tfloat32_tESJ_NSA_8TiledMMAINSA_8MMA_AtomIJNSA_17SM100_MMA_TF32_SSISJ_SJ_fLi64ELi64ELNSA_4UMMA5MajorE0ELSO_1ELNSN_7ScaleInE0ELSP_0EEEEEENSA_6LayoutISE_NSB_IJNSC_ILi0EEEST_ST_EEEEENSB_IJNSA_10UnderscoreESW_SW_EEEEENS7_6detail27Sm100ImplicitGemmTileTraitsINSA_20SM90_TMA_LOAD_IM2COLENSA_14ComposedLayoutINSA_7SwizzleILi3ELi4ELi3EEENSA_18smem_ptr_flag_bitsILi32EEENSS_INSB_IJNSC_ILi8EEENSC_ILi32EEEEEENSB_IJS18_SD_EEEEEEEvEENS10_INSA_13SM90_TMA_LOADENS12_INS13_ILi2ELi5ELi2EEES16_NSS_INSB_IJS18_NSC_ILi4EEEEEENSB_IJSD_S18_EEEEEEEvEEEENS_8epilogue10collective18CollectiveEpilogueINS1N_23Sm100TmaWarpSpecializedILi3ELi2ELi16ELb1ELb0EEEJSI_NSB_IJNSS_ISG_SD_EENSS_IS18_SD_EEEEESJ_NSB_IJNSB_IJlllEEESD_ST_EEESJ_S1W_NS1N_6fusion15FusionCallbacksIS1R_NS1X_17LinearCombinationISJ_fSJ_fLNS_15FloatRoundStyleE2EEESI_S1U_JEEENSA_5SM1004TMEM4LOAD26SM100_TMEM_LOAD_16dp128b8xES11_S1C_NSA_17SM75_U32x4_LDSM_NENSA_21SM90_TMA_STORE_IM2COLES1C_NSA_17SM90_U32x4_STSM_NENSA_39AutoVectorizingCopyWithAssumedAlignmentILi128EEEEEEvvEEEEvNT_6ParamsE:
        .type           _ZN7cutlass13device_kernelINS_4conv6kernel13ConvUniversalINS1_16ConvProblemShapeILNS1_8OperatorE1ELi2EEENS1_10collective14CollectiveConvINS1_47MainloopSm100TmaUmmaWarpSpecializedImplicitGemmILS5_1ELi6ELi2ELi1ELi2EN4cute5tupleIJNSA_1CILi1EEESD_SD_EEEEENSB_IJNSC_ILi64EEESG_NSB_IJSG_EEEEEENS_10tfloat32_tESJ_NSA_8TiledMMAINSA_8MMA_AtomIJNSA_17SM100_MMA_TF32_SSISJ_SJ_fLi64ELi64ELNSA_4UMMA5MajorE0ELSO_1ELNSN_7ScaleInE0ELSP_0EEEEEENSA_6LayoutISE_NSB_IJNSC_ILi0EEEST_ST_EEEEENSB_IJNSA_10UnderscoreESW_SW_EEEEENS7_6detail27Sm100ImplicitGemmTileTraitsINSA_20SM90_TMA_LOAD_IM2COLENSA_14ComposedLayoutINSA_7SwizzleILi3ELi4ELi3EEENSA_18smem_ptr_flag_bitsILi32EEENSS_INSB_IJNSC_ILi8EEENSC_ILi32EEEEEENSB_IJS18_SD_EEEEEEEvEENS10_INSA_13SM90_TMA_LOADENS12_INS13_ILi2ELi5ELi2EEES16_NSS_INSB_IJS18_NSC_ILi4EEEEEENSB_IJSD_S18_EEEEEEEvEEEENS_8epilogue10collective18CollectiveEpilogueINS1N_23Sm100TmaWarpSpecializedILi3ELi2ELi16ELb1ELb0EEEJSI_NSB_IJNSS_ISG_SD_EENSS_IS18_SD_EEEEESJ_NSB_IJNSB_IJlllEEESD_ST_EEESJ_S1W_NS1N_6fusion15FusionCallbacksIS1R_NS1X_17LinearCombinationISJ_fSJ_fLNS_15FloatRoundStyleE2EEESI_S1U_JEEENSA_5SM1004TMEM4LOAD26SM100_TMEM_LOAD_16dp128b8xES11_S1C_NSA_17SM75_U32x4_LDSM_NENSA_21SM90_TMA_STORE_IM2COLES1C_NSA_17SM90_U32x4_STSM_NENSA_39AutoVectorizingCopyWithAssumedAlignmentILi128EEEEEEvvEEEEvNT_6ParamsE,@function
        .size           _ZN7cutlass13device_kernelINS_4conv6kernel13ConvUniversalINS1_16ConvProblemShapeILNS1_8OperatorE1ELi2EEENS1_10collective14CollectiveConvINS1_47MainloopSm100TmaUmmaWarpSpecializedImplicitGemmILS5_1ELi6ELi2ELi1ELi2EN4cute5tupleIJNSA_1CILi1EEESD_SD_EEEEENSB_IJNSC_ILi64EEESG_NSB_IJSG_EEEEEENS_10tfloat32_tESJ_NSA_8TiledMMAINSA_8MMA_AtomIJNSA_17SM100_MMA_TF32_SSISJ_SJ_fLi64ELi64ELNSA_4UMMA5MajorE0ELSO_1ELNSN_7ScaleInE0ELSP_0EEEEEENSA_6LayoutISE_NSB_IJNSC_ILi0EEEST_ST_EEEEENSB_IJNSA_10UnderscoreESW_SW_EEEEENS7_6detail27Sm100ImplicitGemmTileTraitsINSA_20SM90_TMA_LOAD_IM2COLENSA_14ComposedLayoutINSA_7SwizzleILi3ELi4ELi3EEENSA_18smem_ptr_flag_bitsILi32EEENSS_INSB_IJNSC_ILi8EEENSC_ILi32EEEEEENSB_IJS18_SD_EEEEEEEvEENS10_INSA_13SM90_TMA_LOADENS12_INS13_ILi2ELi5ELi2EEES16_NSS_INSB_IJS18_NSC_ILi4EEEEEENSB_IJSD_S18_EEEEEEEvEEEENS_8epilogue10collective18CollectiveEpilogueINS1N_23Sm100TmaWarpSpecializedILi3ELi2ELi16ELb1ELb0EEEJSI_NSB_IJNSS_ISG_SD_EENSS_IS18_SD_EEEEESJ_NSB_IJNSB_IJlllEEESD_ST_EEESJ_S1W_NS1N_6fusion15FusionCallbacksIS1R_NS1X_17LinearCombinationISJ_fSJ_fLNS_15FloatRoundStyleE2EEESI_S1U_JEEENSA_5SM1004TMEM4LOAD26SM100_TMEM_LOAD_16dp128b8xES11_S1C_NSA_17SM75_U32x4_LDSM_NENSA_21SM90_TMA_STORE_IM2COLES1C_NSA_17SM90_U32x4_STSM_NENSA_39AutoVectorizingCopyWithAssumedAlignmentILi128EEEEEEvvEEEEvNT_6ParamsE,(.L_x_149 - _ZN7cutlass13device_kernelINS_4conv6kernel13ConvUniversalINS1_16ConvProblemShapeILNS1_8OperatorE1ELi2EEENS1_10collective14CollectiveConvINS1_47MainloopSm100TmaUmmaWarpSpecializedImplicitGemmILS5_1ELi6ELi2ELi1ELi2EN4cute5tupleIJNSA_1CILi1EEESD_SD_EEEEENSB_IJNSC_ILi64EEESG_NSB_IJSG_EEEEEENS_10tfloat32_tESJ_NSA_8TiledMMAINSA_8MMA_AtomIJNSA_17SM100_MMA_TF32_SSISJ_SJ_fLi64ELi64ELNSA_4UMMA5MajorE0ELSO_1ELNSN_7ScaleInE0ELSP_0EEEEEENSA_6LayoutISE_NSB_IJNSC_ILi0EEEST_ST_EEEEENSB_IJNSA_10UnderscoreESW_SW_EEEEENS7_6detail27Sm100ImplicitGemmTileTraitsINSA_20SM90_TMA_LOAD_IM2COLENSA_14ComposedLayoutINSA_7SwizzleILi3ELi4ELi3EEENSA_18smem_ptr_flag_bitsILi32EEENSS_INSB_IJNSC_ILi8EEENSC_ILi32EEEEEENSB_IJS18_SD_EEEEEEEvEENS10_INSA_13SM90_TMA_LOADENS12_INS13_ILi2ELi5ELi2EEES16_NSS_INSB_IJS18_NSC_ILi4EEEEEENSB_IJSD_S18_EEEEEEEvEEEENS_8epilogue10collective18CollectiveEpilogueINS1N_23Sm100TmaWarpSpecializedILi3ELi2ELi16ELb1ELb0EEEJSI_NSB_IJNSS_ISG_SD_EENSS_IS18_SD_EEEEESJ_NSB_IJNSB_IJlllEEESD_ST_EEESJ_S1W_NS1N_6fusion15FusionCallbacksIS1R_NS1X_17LinearCombinationISJ_fSJ_fLNS_15FloatRoundStyleE2EEESI_S1U_JEEENSA_5SM1004TMEM4LOAD26SM100_TMEM_LOAD_16dp128b8xES11_S1C_NSA_17SM75_U32x4_LDSM_NENSA_21SM90_TMA_STORE_IM2COLES1C_NSA_17SM90_U32x4_STSM_NENSA_39AutoVectorizingCopyWithAssumedAlignmentILi128EEEEEEvvEEEEvNT_6ParamsE)
        .other          _ZN7cutlass13device_kernelINS_4conv6kernel13ConvUniversalINS1_16ConvProblemShapeILNS1_8OperatorE1ELi2EEENS1_10collective14CollectiveConvINS1_47MainloopSm100TmaUmmaWarpSpecializedImplicitGemmILS5_1ELi6ELi2ELi1ELi2EN4cute5tupleIJNSA_1CILi1EEESD_SD_EEEEENSB_IJNSC_ILi64EEESG_NSB_IJSG_EEEEEENS_10tfloat32_tESJ_NSA_8TiledMMAINSA_8MMA_AtomIJNSA_17SM100_MMA_TF32_SSISJ_SJ_fLi64ELi64ELNSA_4UMMA5MajorE0ELSO_1ELNSN_7ScaleInE0ELSP_0EEEEEENSA_6LayoutISE_NSB_IJNSC_ILi0EEEST_ST_EEEEENSB_IJNSA_10UnderscoreESW_SW_EEEEENS7_6detail27Sm100ImplicitGemmTileTraitsINSA_20SM90_TMA_LOAD_IM2COLENSA_14ComposedLayoutINSA_7SwizzleILi3ELi4ELi3EEENSA_18smem_ptr_flag_bitsILi32EEENSS_INSB_IJNSC_ILi8EEENSC_ILi32EEEEEENSB_IJS18_SD_EEEEEEEvEENS10_INSA_13SM90_TMA_LOADENS12_INS13_ILi2ELi5ELi2EEES16_NSS_INSB_IJS18_NSC_ILi4EEEEEENSB_IJSD_S18_EEEEEEEvEEEENS_8epilogue10collective18CollectiveEpilogueINS1N_23Sm100TmaWarpSpecializedILi3ELi2ELi16ELb1ELb0EEEJSI_NSB_IJNSS_ISG_SD_EENSS_IS18_SD_EEEEESJ_NSB_IJNSB_IJlllEEESD_ST_EEESJ_S1W_NS1N_6fusion15FusionCallbacksIS1R_NS1X_17LinearCombinationISJ_fSJ_fLNS_15FloatRoundStyleE2EEESI_S1U_JEEENSA_5SM1004TMEM4LOAD26SM100_TMEM_LOAD_16dp128b8xES11_S1C_NSA_17SM75_U32x4_LDSM_NENSA_21SM90_TMA_STORE_IM2COLES1C_NSA_17SM90_U32x4_STSM_NENSA_39AutoVectorizingCopyWithAssumedAlignmentILi128EEEEEEvvEEEEvNT_6ParamsE,@"STO_CUDA_ENTRY STV_DEFAULT"
_ZN7cutlass13device_kernelINS_4conv6kernel13ConvUniversalINS1_16ConvProblemShapeILNS1_8OperatorE1ELi2EEENS1_10collective14CollectiveConvINS1_47MainloopSm100TmaUmmaWarpSpecializedImplicitGemmILS5_1ELi6ELi2ELi1ELi2EN4cute5tupleIJNSA_1CILi1EEESD_SD_EEEEENSB_IJNSC_ILi64EEESG_NSB_IJSG_EEEEEENS_10tfloat32_tESJ_NSA_8TiledMMAINSA_8MMA_AtomIJNSA_17SM100_MMA_TF32_SSISJ_SJ_fLi64ELi64ELNSA_4UMMA5MajorE0ELSO_1ELNSN_7ScaleInE0ELSP_0EEEEEENSA_6LayoutISE_NSB_IJNSC_ILi0EEEST_ST_EEEEENSB_IJNSA_10UnderscoreESW_SW_EEEEENS7_6detail27Sm100ImplicitGemmTileTraitsINSA_20SM90_TMA_LOAD_IM2COLENSA_14ComposedLayoutINSA_7SwizzleILi3ELi4ELi3EEENSA_18smem_ptr_flag_bitsILi32EEENSS_INSB_IJNSC_ILi8EEENSC_ILi32EEEEEENSB_IJS18_SD_EEEEEEEvEENS10_INSA_13SM90_TMA_LOADENS12_INS13_ILi2ELi5ELi2EEES16_NSS_INSB_IJS18_NSC_ILi4EEEEEENSB_IJSD_S18_EEEEEEEvEEEENS_8epilogue10collective18CollectiveEpilogueINS1N_23Sm100TmaWarpSpecializedILi3ELi2ELi16ELb1ELb0EEEJSI_NSB_IJNSS_ISG_SD_EENSS_IS18_SD_EEEEESJ_NSB_IJNSB_IJlllEEESD_ST_EEESJ_S1W_NS1N_6fusion15FusionCallbacksIS1R_NS1X_17LinearCombinationISJ_fSJ_fLNS_15FloatRoundStyleE2EEESI_S1U_JEEENSA_5SM1004TMEM4LOAD26SM100_TMEM_LOAD_16dp128b8xES11_S1C_NSA_17SM75_U32x4_LDSM_NENSA_21SM90_TMA_STORE_IM2COLES1C_NSA_17SM90_U32x4_STSM_NENSA_39AutoVectorizingCopyWithAssumedAlignmentILi128EEEEEEvvEEEEvNT_6ParamsE:
[----:B------:R-:W1:Y:S01]  /*0000*/  LDC R1, c[0x0][0x37c] ;  /* 0x0000df00ff017b82 */ /* 0x000e620000000800 */
[----:B------:R-:W2:Y:S07]  /*0010*/  S2R R62, SR_TID.X ;  /* 0x00000000003e7919 */ /* 0x000eae0000002100 */
[----:B------:R-:W3:Y:S01]  /*0020*/  LDC.64 R2, c[0x0][0x890] ;  /* 0x00022400ff027b82 */ /* 0x000ee20000000a00 */
[----:B------:R-:W-:Y:S01]  /*0030*/  ELECT P2, URZ, PT ;  /* 0x0000000000ff782f */ /* 0x000fe20003840000 */
[----:B-1----:R-:W-:Y:S01]  /*0040*/  VIADD R1, R1, 0xfffffff8 ;  /* 0xfffffff801017836 */ /* 0x002fe20000000000 */
[----:B------:R-:W-:-:S02]  /*0050*/  PRMT R63, RZ, 0x7610, R63 ;  /* 0x00007610ff3f7816 */ /* 0x000fc4000000003f */
[----:B---3--:R-:W-:-:S04]  /*0060*/  ISETP.NE.U32.AND P0, PT, R2, RZ, PT ;  /* 0x000000ff0200720c */ /* 0x008fc80003f05070 */
[----:B------:R-:W-:Y:S02]  /*0070*/  ISETP.NE.AND.EX P0, PT, R3, RZ, PT, P0 ;  /* 0x000000ff0300720c */ /* 0x000fe40003f05300 */
[----:B--2---:R-:W-:-:S05]  /*0080*/  SHF.R.U32.HI R64, RZ, 0x5, R62 ;  /* 0x00000005ff407819 */ /* 0x004fca000001163e */
[----:B------:R-:W1:Y:S02]  /*0090*/  SHFL.IDX PT, R0, R64, RZ, 0x1f ;  /* 0x00001fff40007589 */ /* 0x000e6400000e0000 */
[----:B-1----:R-:W-:-:S04]  /*00a0*/  R2UR UR15, R0 ;  /* 0x00000000000f72ca */ /* 0x002fc800000e0000 */
[----:B------:R-:W-:Y:S05]  /*00b0*/  @P0 BRA `(.L_x_0) ;  /* 0x0000000000300947 */ /* 0x000fea0003800000 */
[----:B------:R-:W1:Y:S02]  /*00c0*/  LDCU.64 UR4, c[0x0][0x888] ;  /* 0x00011100ff0477ac */ /* 0x000e640008000a00 */
[----:B-1----:R-:W-:-:S04]  /*00d0*/  UISETP.NE.U32.AND UP0, UPT, UR4, URZ, UPT ;  /* 0x000000ff0400728c */ /* 0x002fc8000bf05070 */
[----:B------:R-:W-:-:S09]  /*00e0*/  UISETP.NE.AND.EX UP0, UPT, UR5, URZ, UPT, UP0 ;  /* 0x000000ff0500728c */ /* 0x000fd2000bf05300 */
[----:B------:R-:W-:Y:S05]  /*00f0*/  BRA.U !UP0, `(.L_x_1) ;  /* 0x0000000108147547 */ /* 0x000fea000b800000 */
[----:B------:R-:W1:Y:S01]  /*0100*/  LDC.64 R4, c[0x0][0x888] ;  /* 0x00022200ff047b82 */ /* 0x000e620000000a00 */
[----:B------:R-:W1:Y:S02]  /*0110*/  LDCU.64 UR4, c[0x0][0x358] ;  /* 0x00006b00ff0477ac */ /* 0x000e640008000a00 */
[----:B-1----:R1:W5:Y:S01]  /*0120*/  LDG.E R27, desc[UR4][R4.64] ;  /* 0x00000004041b7981 */ /* 0x002362000c1e1900 */
[----:B------:R-:W-:Y:S01]  /*0130*/  HFMA2 R63, -RZ, RZ, 0, 5.9604644775390625e-08 ;  /* 0x00000001ff3f7431 */ /* 0x000fe200000001ff */
[----:B------:R-:W-:Y:S05]  /*0140*/  BRA `(.L_x_0) ;  /* 0x00000000000c7947 */ /* 0x000fea0003800000 */
.L_x_1:
[----:B------:R-:W1:Y:S01]  /*0150*/  LDCU UR4, c[0x0][0x880] ;  /* 0x00011000ff0477ac */ /* 0x000e620008000800 */
[----:B------:R-:W-:Y:S01]  /*0160*/  HFMA2 R63, -RZ, RZ, 0, 5.9604644775390625e-08 ;  /* 0x00000001ff3f7431 */ /* 0x000fe200000001ff */
[----:B-1----:R-:W-:-:S07]  /*0170*/  MOV R27, UR4 ;  /* 0x00000004001b7c02 */ /* 0x002fce0008000f00 */
.L_x_0:
[----:B------:R-:W2:Y:S02]  /*0180*/  LDCU.64 UR4, c[0x0][0x8b0] ;  /* 0x00011600ff0477ac */ /* 0x000ea40008000a00 */
[----:B--2---:R-:W-:-:S04]  /*0190*/  UISETP.NE.U32.AND UP0, UPT, UR4, URZ, UPT ;  /* 0x000000ff0400728c */ /* 0x004fc8000bf05070 */
[----:B------:R-:W-:-:S09]  /*01a0*/  UISETP.NE.AND.EX UP0, UPT, UR5, URZ, UPT, UP0 ;  /* 0x000000ff0500728c */ /* 0x000fd2000bf05300 */
[----:B------:R-:W-:Y:S05]  /*01b0*/  BRA.U UP0, `(.L_x_2) ;  /* 0x0000000100287547 */ /* 0x000fea000b800000 */
[----:B------:R-:W2:Y:S02]  /*01c0*/  LDCU.64 UR4, c[0x0][0x8a8] ;  /* 0x00011500ff0477ac */ /* 0x000ea40008000a00 */
[----:B--2---:R-:W-:-:S04]  /*01d0*/  UISETP.NE.U32.AND UP0, UPT, UR4, URZ, UPT ;  /* 0x000000ff0400728c */ /* 0x004fc8000bf05070 */
[----:B------:R-:W-:-:S09]  /*01e0*/  UISETP.NE.AND.EX UP0, UPT, UR5, URZ, UPT, UP0 ;  /* 0x000000ff0500728c */ /* 0x000fd2000bf05300 */
[----:B------:R-:W-:Y:S05]  /*01f0*/  BRA.U !UP0, `(.L_x_3) ;  /* 0x0000000108107547 */ /* 0x000fea000b800000 */
[----:B------:R-:W2:Y:S01]  /*0200*/  LDC.64 R24, c[0x0][0x8a8] ;  /* 0x00022a00ff187b82 */ /* 0x000ea20000000a00 */
[----:B------:R-:W2:Y:S02]  /*0210*/  LDCU.64 UR4, c[0x0][0x358] ;  /* 0x00006b00ff0477ac */ /* 0x000ea40008000a00 */
[----:B--2---:R2:W5:Y:S01]  /*0220*/  LDG.E R24, desc[UR4][R24.64] ;  /* 0x0000000418187981 */ /* 0x004562000c1e1900 */
[----:B------:R-:W-:Y:S05]  /*0230*/  BRA `(.L_x_2) ;  /* 0x0000000000087947 */ /* 0x000fea0003800000 */
.L_x_3:
[----:B------:R-:W2:Y:S02]  /*0240*/  LDCU UR4, c[0x0][0x8a0] ;  /* 0x00011400ff0477ac */ /* 0x000ea40008000800 */
[----:B--2---:R-:W-:Y:S02]  /*0250*/  MOV R24, UR4 ;  /* 0x0000000400187c02 */ /* 0x004fe40008000f00 */
.L_x_2:
[----:B-1----:R-:W1:Y:S01]  /*0260*/  LDC.64 R4, c[0x0][0x888] ;  /* 0x00022200ff047b82 */ /* 0x002e620000000a00 */
[----:B------:R-:W-:Y:S01]  /*0270*/  IMAD.U32 R0, RZ, RZ, UR15 ;  /* 0x0000000fff007e24 */ /* 0x000fe2000f8e00ff */
[----:B------:R-:W-:Y:S01]  /*0280*/  ISETP.EQ.U32.AND P4, PT, R2, RZ, PT ;  /* 0x000000ff0200720c */ /* 0x000fe20003f82070 */
[----:B------:R-:W-:Y:S03]  /*0290*/  BSSY.RECONVERGENT B0, `(.L_x_4) ;  /* 0x0000012000007945 */ /* 0x000fe60003800200 */
[----:B------:R-:W-:Y:S02]  /*02a0*/  ISETP.NE.OR P1, PT, R0, 0x1, !P2 ;  /* 0x000000010000780c */ /* 0x000fe40005725670 */
[----:B-1----:R-:W-:-:S04]  /*02b0*/  ISETP.NE.U32.AND P0, PT, R4, RZ, PT ;  /* 0x000000ff0400720c */ /* 0x002fc80003f05070 */
[----:B------:R-:W-:-:S13]  /*02c0*/  ISETP.NE.AND.EX P0, PT, R5, RZ, PT, P0 ;  /* 0x000000ff0500720c */ /* 0x000fda0003f05300 */
[----:B------:R-:W-:Y:S01]  /*02d0*/  VOTEU.ANY UP3, P0 ;  /* 0x0000000000ff7886 */ /* 0x000fe20000060100 */
[----:B------:R-:W-:Y:S02]  /*02e0*/  PLOP3.LUT P3, PT, PT, PT, UP3, 0x80, 0x8 ;  /* 0x000000000008781c */ /* 0x000fe40003f6f038 */
[----:B------:R-:W-:Y:S02]  /*02f0*/  ISETP.NE.OR P0, PT, R0, 0x3, !P2 ;  /* 0x000000030000780c */ /* 0x000fe40005705670 */
[----:B------:R-:W-:-:S04]  /*0300*/  ISETP.EQ.OR.EX P5, PT, R3, RZ, !P3, P4 ;  /* 0x000000ff0300720c */ /* 0x000fc80005fa2740 */
[----:B------:R-:W-:Y:S01]  /*0310*/  P2R R73, PR, RZ, 0x20 ;  /* 0x00000020ff497803 */ /* 0x000fe20000000000 */
[----:B------:R-:W-:Y:S05]  /*0320*/  @P1 BRA `(.L_x_5) ;  /* 0x0000000000201947 */ /* 0x000fea0003800000 */
[----:B------:R-:W1:Y:S02]  /*0330*/  LDCU.64 UR4, c[0x0][0x348] ;  /* 0x00006900ff0477ac */ /* 0x000e640008000a00 */
[----:B-1----:R-:W-:Y:S02]  /*0340*/  UIADD3 UR6, UP1, UPT, UR4, 0x80, URZ ;  /* 0x0000008004067890 */ /* 0x002fe4000ff3e0ff */
[----:B------:R-:W-:Y:S02]  /*0350*/  UIADD3 UR4, UP0, UPT, UR4, 0x180, URZ ;  /* 0x0000018004047890 */ /* 0x000fe4000ff1e0ff */
[----:B------:R-:W-:Y:S02]  /*0360*/  UIADD3.X UR7, UPT, UPT, URZ, UR5, URZ, UP1, !UPT ;  /* 0x00000005ff077290 */ /* 0x000fe40008ffe4ff */
[----:B------:R-:W-:-:S07]  /*0370*/  UIADD3.X UR5, UPT, UPT, URZ, UR5, URZ, UP0, !UPT ;  /* 0x00000005ff057290 */ /* 0x000fce00087fe4ff */
[----:B------:R1:W-:Y:S02]  /*0380*/  UTMACCTL.PF [UR6] ;  /* 0x00000000060079b9 */ /* 0x0003e40008040000 */
[----:B------:R1:W-:Y:S02]  /*0390*/  UTMACCTL.PF [UR4] ;  /* 0x00000000040079b9 */ /* 0x0003e40008040000 */
[----:B-1----:R-:W-:Y:S01]  /*03a0*/  NOP ;  /* 0x0000000000007918 */ /* 0x002fe20000000000 */
.L_x_5:
[----:B------:R-:W-:Y:S05]  /*03b0*/  BSYNC.RECONVERGENT B0 ;  /* 0x0000000000007941 */ /* 0x000fea0003800200 */
.L_x_4:
[----:B------:R-:W-:Y:S04]  /*03c0*/  BSSY.RECONVERGENT B0, `(.L_x_6) ;  /* 0x000000a000007945 */ /* 0x000fe80003800200 */
        /* <DEDUP_REMOVED lines=9> */
.L_x_7:
[----:B------:R-:W-:Y:S05]  /*0460*/  BSYNC.RECONVERGENT B0 ;  /* 0x0000000000007941 */ /* 0x000fea0003800200 */
.L_x_6:
[----:B------:R-:W-:Y:S01]  /*0470*/  UPLOP3.LUT UP2, UPT, UPT, UPT, UPT, 0x80, 0x8 ;  /* 0x000000000008789c */ /* 0x000fe20003f4f070 */
[----:B------:R-:W-:Y:S10]  /*0480*/  @!P5 BRA `(.L_x_8) ;  /* 0x000000000024d947 */ /* 0x000ff40003800000 */
[----:B------:R-:W-:Y:S01]  /*0490*/  ISETP.NE.U32.AND P1, PT, R2, RZ, PT ;  /* 0x000000ff0200720c */ /* 0x000fe20003f25070 */
[----:B------:R-:W-:Y:S01]  /*04a0*/  USEL UR4, URZ, 0xffffffff, UP3 ;  /* 0xffffffffff047887 */ /* 0x000fe20009800000 */
[----:B-----5:R-:W-:Y:S02]  /*04b0*/  FSETP.NEU.AND P0, PT, R27, RZ, PT ;  /* 0x000000ff1b00720b */ /* 0x020fe40003f0d000 */
[----:B------:R-:W-:-:S11]  /*04c0*/  ISETP.NE.AND.EX P1, PT, R3, RZ, PT, P1 ;  /* 0x000000ff0300720c */ /* 0x000fd60003f25310 */
[----:B------:R-:W-:Y:S02]  /*04d0*/  VOTEU.ANY UP0, P0 ;  /* 0x0000000000ff7886 */ /* 0x000fe40000000100 */
[----:B------:R-:W-:-:S05]  /*04e0*/  VOTEU.ANY UP1, P1 ;  /* 0x0000000000ff7886 */ /* 0x000fca0000820100 */
[----:B------:R-:W-:-:S04]  /*04f0*/  @!UP1 USEL UR4, URZ, 0xffffffff, UP0 ;  /* 0xffffffffff049887 */ /* 0x000fc80008000000 */
[----:B------:R-:W-:-:S04]  /*0500*/  ULOP3.LUT UR4, UR4, 0x1, URZ, 0xc0, !UPT ;  /* 0x0000000104047892 */ /* 0x000fc8000f8ec0ff */
[----:B------:R-:W-:-:S11]  /*0510*/  UISETP.NE.U32.AND UP2, UPT, UR4, 0x1, UPT ;  /* 0x000000010400788c */ /* 0x000fd6000bf45070 */
.L_x_8:
[----:B------:R-:W1:Y:S01]  /*0520*/  SHFL.IDX PT, R2, R64, RZ, 0x1f ;  /* 0x00001fff40027589 */ /* 0x000e6200000e0000 */
[----:B------:R-:W-:-:S04]  /*0530*/  UISETP.NE.AND UP0, UPT, UR15, 0x2, UPT ;  /* 0x000000020f00788c */ /* 0x000fc8000bf05270 */
[----:B------:R-:W-:Y:S01]  /*0540*/  USEL UR45, URZ, 0x1, UP0 ;  /* 0x00000001ff2d7887 */ /* 0x000fe20008000000 */
[----:B-1----:R-:W-:-:S13]  /*0550*/  ISETP.NE.AND P0, PT, R2, RZ, PT ;  /* 0x000000ff0200720c */ /* 0x002fda0003f05270 */
[----:B------:R-:W-:Y:S05]  /*0560*/  @P0 BRA `(.L_x_9) ;  /* 0x0000000000580947 */ /* 0x000fea0003800000 */
[----:B------:R-:W1:Y:S01]  /*0570*/  S2UR UR4, SR_CgaCtaId ;  /* 0x00000000000479c3 */ /* 0x000e620000008800 */
[----:B------:R-:W-:Y:S01]  /*0580*/  UMOV UR5, 0x400 ;  /* 0x0000040000057882 */ /* 0x000fe20000000000 */
[----:B------:R-:W-:Y:S01]  /*0590*/  UMOV UR6, 0x1 ;  /* 0x0000000100067882 */ /* 0x000fe20000000000 */
[----:B------:R-:W-:Y:S01]  /*05a0*/  ELECT P0, URZ, PT ;  /* 0x0000000000ff782f */ /* 0x000fe20003800000 */
[----:B------:R-:W-:-:S04]  /*05b0*/  UIADD3 UR6, UPT, UPT, -UR6, 0x100000, URZ ;  /* 0x0010000006067890 */ /* 0x000fc8000fffe1ff */
[----:B------:R-:W-:Y:S02]  /*05c0*/  USHF.L.U32 UR7, UR6, 0xb, URZ ;  /* 0x0000000b06077899 */ /* 0x000fe400080006ff */
[----:B------:R-:W-:Y:S02]  /*05d0*/  USHF.L.U32 UR6, UR6, 0x1, URZ ;  /* 0x0000000106067899 */ /* 0x000fe400080006ff */
[----:B-1----:R-:W-:Y:S01]  /*05e0*/  ULEA UR4, UR4, UR5, 0x18 ;  /* 0x0000000504047291 */ /* 0x002fe2000f8ec0ff */
[----:B------:R-:W1:Y:S11]  /*05f0*/  FENCE.VIEW.ASYNC.S ;  /* 0x00000000000073c6 */ /* 0x000e760000000000 */
[----:B-1----:R1:W3:Y:S01]  /*0600*/  SYNCS.EXCH.64 URZ, [UR4], UR6 ;  /* 0x0000000604ff75b2 */ /* 0x0022e20008000100 */
[----:B------:R1:W4:Y:S01]  /*0610*/  SYNCS.EXCH.64 URZ, [UR4+0x30], UR6 ;  /* 0x0000300604ff75b2 */ /* 0x0003220008000100 */
[----:B------:R1:W1:Y:S01]  /*0620*/  SYNCS.EXCH.64 URZ, [UR4+0x8], UR6 ;  /* 0x0000080604ff75b2 */ /* 0x0002620008000100 */
        /* <DEDUP_REMOVED lines=9> */
[----:B------:R-:W-:Y:S01]  /*06c0*/  NOP ;  /* 0x0000000000007918 */ /* 0x000fe20000000000 */
.L_x_9:
[----:B------:R-:W2:Y:S01]  /*06d0*/  SHFL.IDX PT, R2, R64, RZ, 0x1f ;  /* 0x00001fff40027589 */ /* 0x000ea200000e0000 */
[----:B------:R-:W-:Y:S01]  /*06e0*/  NOP ;  /* 0x0000000000007918 */ /* 0x000fe20000000000 */
[----:B--2---:R-:W-:-:S13]  /*06f0*/  ISETP.NE.AND P0, PT, R2, 0x1, PT ;  /* 0x000000010200780c */ /* 0x004fda0003f05270 */
[----:B------:R-:W-:Y:S05]  /*0700*/  @P0 BRA `(.L_x_10) ;  /* 0x0000000000500947 */ /* 0x000fea0003800000 */
[----:B-1----:R-:W1:Y:S01]  /*0710*/  S2UR UR4, SR_CgaCtaId ;  /* 0x00000000000479c3 */ /* 0x002e620000008800 */
[----:B------:R-:W-:Y:S01]  /*0720*/  UMOV UR5, 0x400 ;  /* 0x0000040000057882 */ /* 0x000fe20000000000 */
[----:B------:R-:W-:Y:S01]  /*0730*/  UMOV UR8, 0x20 ;  /* 0x0000002000087882 */ /* 0x000fe20000000000 */
[----:B------:R-:W-:Y:S01]  /*0740*/  UMOV UR6, 0x80 ;  /* 0x0000008000067882 */ /* 0x000fe20000000000 */
[----:B------:R-:W-:-:S04]  /*0750*/  UIADD3 UR8, UPT, UPT, -UR8, 0x100000, URZ ;  /* 0x0010000008087890 */ /* 0x000fc8000fffe1ff */
[----:B------:R-:W-:Y:S02]  /*0760*/  USHF.L.U32 UR9, UR8, 0xb, URZ ;  /* 0x0000000b08097899 */ /* 0x000fe400080006ff */
[----:B------:R-:W-:Y:S02]  /*0770*/  USHF.L.U32 UR8, UR8, 0x1, URZ ;  /* 0x0000000108087899 */ /* 0x000fe400080006ff */
[----:B------:R-:W-:-:S04]  /*0780*/  UIADD3 UR6, UPT, UPT, -UR6, 0x100000, URZ ;  /* 0x0010000006067890 */ /* 0x000fc8000fffe1ff */
[----:B------:R-:W-:Y:S02]  /*0790*/  USHF.L.U32 UR7, UR6, 0xb, URZ ;  /* 0x0000000b06077899 */ /* 0x000fe400080006ff */
[----:B------:R-:W-:Y:S01]  /*07a0*/  USHF.L.U32 UR6, UR6, 0x1, URZ ;  /* 0x0000000106067899 */ /* 0x000fe200080006ff */
[----:B------:R-:W-:Y:S01]  /*07b0*/  ELECT P0, URZ, PT ;  /* 0x0000000000ff782f */ /* 0x000fe20003800000 */
[----:B-1----:R-:W-:Y:S01]  /*07c0*/  ULEA UR4, UR4, UR5, 0x18 ;  /* 0x0000000504047291 */ /* 0x002fe2000f8ec0ff */
[----:B------:R-:W1:Y:S11]  /*07d0*/  FENCE.VIEW.ASYNC.S ;  /* 0x00000000000073c6 */ /* 0x000e760000000000 */
[----:B-1----:R2:W1:Y:S01]  /*07e0*/  SYNCS.EXCH.64 URZ, [UR4+0x60], UR8 ;  /* 0x0000600804ff75b2 */ /* 0x0024620008000100 */
[----:B------:R2:W1:Y:S01]  /*07f0*/  SYNCS.EXCH.64 URZ, [UR4+0x78], UR6 ;  /* 0x0000780604ff75b2 */ /* 0x0004620008000100 */
[----:B------:R2:W1:Y:S01]  /*0800*/  SYNCS.EXCH.64 URZ, [UR4+0x68], UR8 ;  /* 0x0000680804ff75b2 */ /* 0x0004620008000100 */
[----:B------:R2:W1:Y:S01]  /*0810*/  SYNCS.EXCH.64 URZ, [UR4+0x80], UR6 ;  /* 0x0000800604ff75b2 */ /* 0x0004620008000100 */
[----:B------:R2:W1:Y:S01]  /*0820*/  SYNCS.EXCH.64 URZ, [UR4+0x70], UR8 ;  /* 0x0000700804ff75b2 */ /* 0x0004620008000100 */
[----:B------:R2:W1:Y:S02]  /*0830*/  SYNCS.EXCH.64 URZ, [UR4+0x88], UR6 ;  /* 0x0000880604ff75b2 */ /* 0x0004640008000100 */
[----:B--2---:R-:W-:Y:S01]  /*0840*/  NOP ;  /* 0x0000000000007918 */ /* 0x004fe20000000000 */
.L_x_10:
[----:B------:R-:W2:Y:S01]  /*0850*/  SHFL.IDX PT, R2, R64, RZ, 0x1f ;  /* 0x00001fff40027589 */ /* 0x000ea200000e0000 */
[----:B------:R-:W-:Y:S01]  /*0860*/  NOP ;  /* 0x0000000000007918 */ /* 0x000fe20000000000 */
[----:B--2---:R-:W-:-:S13]  /*0870*/  ISETP.NE.AND P0, PT, R2, 0x3, PT ;  /* 0x000000030200780c */ /* 0x004fda0003f05270 */
[----:B------:R-:W-:Y:S05]  /*0880*/  @P0 BRA `(.L_x_11) ;  /* 0x0000000000300947 */ /* 0x000fea0003800000 */
[----:B-1----:R-:W1:Y:S01]  /*0890*/  S2UR UR4, SR_CgaCtaId ;  /* 0x00000000000479c3 */ /* 0x002e620000008800 */
[----:B------:R-:W-:Y:S01]  /*08a0*/  UMOV UR6, 0x400 ;  /* 0x0000040000067882 */ /* 0x000fe20000000000 */
[----:B------:R-:W-:Y:S01]  /*08b0*/  UMOV UR5, 0x20 ;  /* 0x0000002000057882 */ /* 0x000fe20000000000 */
[----:B------:R-:W-:Y:S01]  /*08c0*/  ELECT P0, URZ, PT ;  /* 0x0000000000ff782f */ /* 0x000fe20003800000 */
[----:B-1----:R-:W-:Y:S02]  /*08d0*/  ULEA UR6, UR4, UR6, 0x18 ;  /* 0x0000000604067291 */ /* 0x002fe4000f8ec0ff */
[----:B------:R-:W-:-:S04]  /*08e0*/  UIADD3 UR4, UPT, UPT, -UR5, 0x100000, URZ ;  /* 0x0010000005047890 */ /* 0x000fc8000fffe1ff */
[----:B------:R-:W-:Y:S02]  /*08f0*/  USHF.L.U32 UR5, UR4, 0xb, URZ ;  /* 0x0000000b04057899 */ /* 0x000fe400080006ff */
[----:B------:R-:W-:Y:S01]  /*0900*/  USHF.L.U32 UR4, UR4, 0x1, URZ ;  /* 0x0000000104047899 */ /* 0x000fe200080006ff */
[----:B------:R-:W1:Y:S11]  /*0910*/  FENCE.VIEW.ASYNC.S ;  /* 0x00000000000073c6 */ /* 0x000e760000000000 */
[----:B-1----:R2:W1:Y:S01]  /*0920*/  SYNCS.EXCH.64 URZ, [UR6+0x90], UR4 ;  /* 0x0000900406ff75b2 */ /* 0x0024620008000100 */
[----:B------:R2:W1:Y:S02]  /*0930*/  SYNCS.EXCH.64 URZ, [UR6+0x98], UR4 ;  /* 0x0000980406ff75b2 */ /* 0x0004640008000100 */
[----:B--2---:R-:W-:Y:S01]  /*0940*/  NOP ;  /* 0x0000000000007918 */ /* 0x004fe20000000000 */
.L_x_11:
[----:B------:R-:W2:Y:S01]  /*0950*/  SHFL.IDX PT, R2, R64, RZ, 0x1f ;  /* 0x00001fff40027589 */ /* 0x000ea200000e0000 */
[----:B------:R-:W-:Y:S01]  /*0960*/  NOP ;  /* 0x0000000000007918 */ /* 0x000fe20000000000 */
[----:B--2---:R-:W-:-:S13]  /*0970*/  ISETP.NE.AND P0, PT, R2, 0x4, PT ;  /* 0x000000040200780c */ /* 0x004fda0003f05270 */
[----:B------:R-:W-:Y:S05]  /*0980*/  @P0 BRA `(.L_x_12) ;  /* 0x0000000000440947 */ /* 0x000fea0003800000 */
[----:B-1----:R-:W1:Y:S01]  /*0990*/  S2UR UR6, SR_CgaCtaId ;  /* 0x00000000000679c3 */ /* 0x002e620000008800 */
[----:B------:R-:W-:Y:S01]  /*09a0*/  UMOV UR4, 0x100 ;  /* 0x0000010000047882 */ /* 0x000fe20000000000 */
[----:B------:R-:W-:Y:S01]  /*09b0*/  UMOV UR5, 0x400 ;  /* 0x0000040000057882 */ /* 0x000fe20000000000 */
[----:B------:R-:W-:Y:S01]  /*09c0*/  USEL UR4, UR4, 0xe0, UP2 ;  /* 0x000000e004047887 */ /* 0x000fe20009000000 */
[----:B------:R-:W-:Y:S01]  /*09d0*/  UMOV UR8, 0x1 ;  /* 0x0000000100087882 */ /* 0x000fe20000000000 */
[----:B------:R-:W-:Y:S01]  /*09e0*/  ELECT P0, URZ, PT ;  /* 0x0000000000ff782f */ /* 0x000fe20003800000 */
[----:B------:R-:W-:-:S04]  /*09f0*/  UIADD3 UR8, UPT, UPT, -UR8, 0x100000, URZ ;  /* 0x0010000008087890 */ /* 0x000fc8000fffe1ff */
[----:B------:R-:W-:Y:S02]  /*0a00*/  USHF.L.U32 UR9, UR8, 0xb, URZ ;  /* 0x0000000b08097899 */ /* 0x000fe400080006ff */
[----:B------:R-:W-:Y:S02]  /*0a10*/  USHF.L.U32 UR8, UR8, 0x1, URZ ;  /* 0x0000000108087899 */ /* 0x000fe400080006ff */
[----:B-1----:R-:W-:Y:S02]  /*0a20*/  ULEA UR6, UR6, UR5, 0x18 ;  /* 0x0000000506067291 */ /* 0x002fe4000f8ec0ff */
[----:B------:R-:W-:-:S04]  /*0a30*/  UIADD3 UR4, UPT, UPT, -UR4, 0x100000, URZ ;  /* 0x0010000004047890 */ /* 0x000fc8000fffe1ff */
[----:B------:R-:W-:Y:S02]  /*0a40*/  USHF.L.U32 UR5, UR4, 0xb, URZ ;  /* 0x0000000b04057899 */ /* 0x000fe400080006ff */
[----:B------:R-:W-:Y:S01]  /*0a50*/  USHF.L.U32 UR4, UR4, 0x1, URZ ;  /* 0x0000000104047899 */ /* 0x000fe200080006ff */
[----:B------:R-:W1:Y:S03]  /*0a60*/  FENCE.VIEW.ASYNC.S ;  /* 0x00000000000073c6 */ /* 0x000e660000000000 */
[----:B-1----:R2:W1:Y:S08]  /*0a70*/  SYNCS.EXCH.64 URZ, [UR6+0xa0], UR8 ;  /* 0x0000a00806ff75b2 */ /* 0x0024700008000100 */
[----:B------:R2:W1:Y:S02]  /*0a80*/  SYNCS.EXCH.64 URZ, [UR6+0xa8], UR4 ;  /* 0x0000a80406ff75b2 */ /* 0x0004640008000100 */
[----:B--2---:R-:W-:Y:S01]  /*0a90*/  NOP ;  /* 0x0000000000007918 */ /* 0x004fe20000000000 */
.L_x_12:
[----:B------:R-:W2:Y:S01]  /*0aa0*/  SHFL.IDX PT, R2, R64, RZ, 0x1f ;  /* 0x00001fff40027589 */ /* 0x000ea200000e0000 */
[----:B------:R-:W1:Y:S01]  /*0ab0*/  S2UR UR50, SR_CTAID.X ;  /* 0x00000000003279c3 */ /* 0x000e620000002500 */
[----:B------:R-:W-:-:S07]  /*0ac0*/  NOP ;  /* 0x0000000000007918 */ /* 0x000fce0000000000 */
[----:B------:R-:W1:Y:S01]  /*0ad0*/  S2UR UR26, SR_CTAID.Y ;  /* 0x00000000001a79c3 */ /* 0x000e620000002600 */
[----:B--2---:R-:W-:-:S13]  /*0ae0*/  ISETP.NE.AND P0, PT, R2, 0x5, PT ;  /* 0x000000050200780c */ /* 0x004fda0003f05270 */
[----:B-1----:R-:W-:Y:S05]  /*0af0*/  @P0 BRA `(.L_x_13) ;  /* 0x0000000000480947 */ /* 0x002fea0003800000 */
[----:B------:R-:W1:Y:S01]  /*0b00*/  S2UR UR4, SR_CgaCtaId ;  /* 0x00000000000479c3 */ /* 0x000e620000008800 */
        /* <DEDUP_REMOVED lines=12> */
[----:B-1----:R1:W2:Y:S01]  /*0bd0*/  SYNCS.EXCH.64 URZ, [UR4+0xb0], UR8 ;  /* 0x0000b00804ff75b2 */ /* 0x0022a20008000100 */
[----:B------:R1:W1:Y:S01]  /*0be0*/  SYNCS.EXCH.64 URZ, [UR4+0xc0], UR6 ;  /* 0x0000c00604ff75b2 */ /* 0x0002620008000100 */
[----:B------:R1:W1:Y:S01]  /*0bf0*/  SYNCS.EXCH.64 URZ, [UR4+0xb8], UR8 ;  /* 0x0000b80804ff75b2 */ /* 0x0002620008000100 */
[----:B------:R1:W1:Y:S01]  /*0c00*/  SYNCS.EXCH.64 URZ, [UR4+0xc8], UR6 ;  /* 0x0000c80604ff75b2 */ /* 0x0002620008000100 */
[----:B------:R-:W-:Y:S01]  /*0c10*/  NOP ;  /* 0x0000000000007918 */ /* 0x000fe20000000000 */
.L_x_13:
[----:B------:R-:W-:-:S05]  /*0c20*/  CS2R.32 R57, SR_CgaSize ;  /* 0x0000000000397805 */ /* 0x000fca0000008a00 */
[----:B------:R-:W-:-:S05]  /*0c30*/  IMAD R57, R57, -0xa0, RZ ;  /* 0xffffff6039397824 */ /* 0x000fca00078e02ff */
[----:B------:R-:W-:-:S14]  /*0c40*/  R2UR UR5, R57 ;  /* 0x00000000390572ca */ /* 0x000fdc00000e0000 */
[----:B------:R-:W3:Y:S01]  /*0c50*/  LDCU UR5, c[0x0][UR5+0x2b0] ;  /* 0x00005600050577ac */ /* 0x000ee20008000800 */
[----:B------:R-:W-:Y:S02]  /*0c60*/  I2FP.F32.U32 R5, UR50 ;  /* 0x0000003200057c45 */ /* 0x000fe40008201000 */
[----:B------:R-:W-:-:S05]  /*0c70*/  CS2R.32 R2, SR_CgaSize ;  /* 0x0000000000027805 */ /* 0x000fca0000008a00 */
[----:B------:R-:W-:-:S06]  /*0c80*/  IMAD R2, R2, -0xa0, RZ ;  /* 0xffffff6002027824 */ /* 0x000fcc00078e02ff */
[----:B------:R-:W4:Y:S01]  /*0c90*/  LDC R2, c[0x0][R2+0x2a0] ;  /* 0x0000a80002027b82 */ /* 0x000f220000000800 */
[----:B------:R-:W-:Y:S02]  /*0ca0*/  I2FP.F32.U32 R4, UR26 ;  /* 0x0000001a00047c45 */ /* 0x000fe40008201000 */
[----:B------:R-:W-:-:S05]  /*0cb0*/  CS2R.32 R57, SR_CgaSize ;  /* 0x0000000000397805 */ /* 0x000fca0000008a00 */
[----:B------:R-:W-:-:S05]  /*0cc0*/  IMAD R57, R57, -0xa0, RZ ;  /* 0xffffff6039397824 */ /* 0x000fca00078e02ff */
[----:B-1----:R-:W-:-:S14]  /*0cd0*/  R2UR UR4, R57 ;  /* 0x00000000390472ca */ /* 0x002fdc00000e0000 */
[----:B------:R-:W1:Y:S01]  /*0ce0*/  LDCU UR4, c[0x0][UR4+0x2b4] ;  /* 0x00005680040477ac */ /* 0x000e620008000800 */
[----:B------:R-:W-:Y:S01]  /*0cf0*/  NOP ;  /* 0x0000000000007918 */ /* 0x000fe20000000000 */
[----:B------:R-:W2:Y:S01]  /*0d00*/  S2R R17, SR_CTAID.Z ;  /* 0x0000000000117919 */ /* 0x000ea20000002700 */
[----:B------:R-:W4:Y:S01]  /*0d10*/  LDCU UR18, c[0x0][0xb24] ;  /* 0x00016480ff1277ac */ /* 0x000f220008000800 */
[----:B------:R-:W-:-:S05]  /*0d20*/  CS2R.32 R3, SR_CgaSize ;  /* 0x0000000000037805 */ /* 0x000fca0000008a00 */
[----:B------:R-:W-:-:S06]  /*0d30*/  IMAD R3, R3, -0xa0, RZ ;  /* 0xffffff6003037824 */ /* 0x000fcc00078e02ff */
[----:B------:R-:W2:Y:S01]  /*0d40*/  LDC R3, c[0x0][R3+0x2a4] ;  /* 0x0000a90003037b82 */ /* 0x000ea20000000800 */
[----:B---3--:R-:W-:Y:S01]  /*0d50*/  FMUL R5, R5, UR5 ;  /* 0x0000000505057c20 */ /* 0x008fe20008400000 */
[----:B-1----:R-:W-:-:S03]  /*0d60*/  FMUL R4, R4, UR4 ;  /* 0x0000000404047c20 */ /* 0x002fc60008400000 */
[----:B------:R-:W1:Y:S01]  /*0d70*/  F2I.U32.TRUNC.NTZ R57, R5 ;  /* 0x0000000500397305 */ /* 0x000e62000020f000 */
[----:B----4-:R-:W-:-:S07]  /*0d80*/  UISETP.GE.AND UP0, UPT, UR18, 0x1, UPT ;  /* 0x000000011200788c */ /* 0x010fce000bf06270 */
[----:B------:R-:W3:Y:S01]  /*0d90*/  F2I.U32.TRUNC.NTZ R56, R4 ;  /* 0x0000000400387305 */ /* 0x000ee2000020f000 */
[----:B-1----:R-:W-:-:S05]  /*0da0*/  IADD3 R57, PT, PT, -R57, RZ, RZ ;  /* 0x000000ff39397210 */ /* 0x002fca0007ffe1ff */
[----:B------:R-:W-:Y:S01]  /*0db0*/  IMAD R57, R2, R57, UR50 ;  /* 0x0000003202397e24 */ /* 0x000fe2000f8e0239 */
[----:B---3--:R-:W-:-:S05]  /*0dc0*/  IADD3 R56, PT, PT, -R56, RZ, RZ ;  /* 0x000000ff38387210 */ /* 0x008fca0007ffe1ff */
[----:B--2---:R-:W-:Y:S01]  /*0dd0*/  IMAD R56, R3, R56, UR26 ;  /* 0x0000001a03387e24 */ /* 0x004fe2000f8e0238 */
[----:B------:R-:W-:Y:S06]  /*0de0*/  BAR.SYNC.DEFER_BLOCKING 0x0 ;  /* 0x0000000000007b1d */ /* 0x000fec0000010000 */
[----:B------:R-:W-:Y:S05]  /*0df0*/  BRA.U !UP0, `(.L_x_14) ;  /* 0x0000000108d47547 */ /* 0x000fea000b800000 */
[----:B------:R-:W1:Y:S01]  /*0e00*/  LDCU.128 UR20, c[0x0][0xb10] ;  /* 0x00016200ff1477ac */ /* 0x000e620008000c00 */
[----:B------:R-:W2:Y:S01]  /*0e10*/  LDCU UR14, c[0x0][0x370] ;  /* 0x00006e00ff0e77ac */ /* 0x000ea20008000800 */
[----:B------:R-:W3:Y:S01]  /*0e20*/  LDCU UR6, c[0x0][0x374] ;  /* 0x00006e80ff0677ac */ /* 0x000ee20008000800 */
[----:B------:R-:W4:Y:S01]  /*0e30*/  LDCU UR19, c[0x0][0xb0c] ;  /* 0x00016180ff1377ac */ /* 0x000f220008000800 */
[----:B------:R-:W4:Y:S01]  /*0e40*/  LDCU UR24, c[0x0][0xb20] ;  /* 0x00016400ff1877ac */ /* 0x000f220008000800 */
[----:B------:R-:W4:Y:S01]  /*0e50*/  LDCU.64 UR16, c[0x0][0xb28] ;  /* 0x00016500ff1077ac */ /* 0x000f220008000a00 */
[----:B-1----:R-:W-:Y:S02]  /*0e60*/  UISETP.NE.AND UP0, UPT, UR22, 0x1, UPT ;  /* 0x000000011600788c */ /* 0x002fe4000bf05270 */
[----:B---3--:R-:W-:Y:S02]  /*0e70*/  UIMAD.WIDE.U32 UR4, UR6, UR23, URZ ;  /* 0x00000017060472a5 */ /* 0x008fe4000f8e00ff */
[----:B--2---:R-:W-:-:S02]  /*0e80*/  UIMAD.WIDE.U32 UR8, UR14, UR20, URZ ;  /* 0x000000140e0872a5 */ /* 0x004fc4000f8e00ff */
[----:B----4-:R-:W-:Y:S02]  /*0e90*/  UISETP.NE.AND UP1, UPT, UR19, 0x1, UPT ;  /* 0x000000011300788c */ /* 0x010fe4000bf25270 */
[----:B------:R-:W-:Y:S01]  /*0ea0*/  UISETP.NE.AND UP4, UPT, UR18, 0x1, UPT ;  /* 0x000000011200788c */ /* 0x000fe2000bf85270 */
[----:B------:R-:W-:Y:S01]  /*0eb0*/  UMOV UR4, UR5 ;  /* 0x0000000500047c82 */ /* 0x000fe20008000000 */
[----:B------:R-:W-:Y:S02]  /*0ec0*/  UIMAD.WIDE.U32 UR10, UR26, UR23, URZ ;  /* 0x000000171a0a72a5 */ /* 0x000fe4000f8e00ff */
[----:B------:R-:W-:Y:S02]  /*0ed0*/  @UP0 USHF.R.U32.HI UR6, URZ, UR24, UR4 ;  /* 0x00000018ff060299 */ /* 0x000fe40008011604 */
[----:B------:R-:W-:Y:S01]  /*0ee0*/  UIMAD.WIDE.U32 UR12, UR50, UR20, URZ ;  /* 0x00000014320c72a5 */ /* 0x000fe2000f8e00ff */
[----:B------:R-:W-:Y:S02]  /*0ef0*/  UMOV UR4, UR9 ;  /* 0x0000000900047c82 */ /* 0x000fe40008000000 */
[----:B------:R-:W-:Y:S01]  /*0f00*/  UMOV UR7, UR11 ;  /* 0x0000000b00077c82 */ /* 0x000fe20008000000 */
[----:B------:R-:W-:-:S02]  /*0f10*/  @UP1 USHF.R.U32.HI UR14, URZ, UR21, UR4 ;  /* 0x00000015ff0e1299 */ /* 0x000fc40008011604 */
[----:B------:R-:W-:Y:S02]  /*0f20*/  UIMAD.WIDE.U32 UR4, UR6, UR16, URZ ;  /* 0x00000010060472a5 */ /* 0x000fe4000f8e00ff */
[----:B------:R-:W-:Y:S02]  /*0f30*/  UIMAD.WIDE.U32 UR8, UR14, UR16, URZ ;  /* 0x000000100e0872a5 */ /* 0x000fe4000f8e00ff */
[----:B------:R-:W-:-:S03]  /*0f40*/  USHF.R.U32.HI UR10, URZ, UR24, UR7 ;  /* 0x00000018ff0a7299 */ /* 0x000fc60008011607 */
[----:B------:R-:W-:Y:S01]  /*0f50*/  UMOV UR4, UR5 ;  /* 0x0000000500047c82 */ /* 0x000fe20008000000 */
[----:B------:R-:W-:Y:S01]  /*0f60*/  UMOV UR7, UR13 ;  /* 0x0000000d00077c82 */ /* 0x000fe20008000000 */
[----:B------:R-:W-:Y:S01]  /*0f70*/  @UP4 USHF.R.U32.HI UR6, URZ, UR17, UR4 ;  /* 0x00000011ff064299 */ /* 0x000fe20008011604 */
[----:B------:R-:W-:Y:S01]  /*0f80*/  UMOV UR5, UR9 ;  /* 0x0000000900057c82 */ /* 0x000fe20008000000 */
[----:B------:R-:W-:Y:S02]  /*0f90*/  USHF.R.U32.HI UR7, URZ, UR21, UR7 ;  /* 0x00000015ff077299 */ /* 0x000fe40008011607 */
[----:B------:R-:W-:Y:S02]  /*0fa0*/  USEL UR4, UR26, UR10, !UP0 ;  /* 0x0000000a1a047287 */ /* 0x000fe4000c000000 */
[----:B------:R-:W-:Y:S02]  /*0fb0*/  UIMAD UR6, UR6, UR18, URZ ;  /* 0x00000012060672a4 */ /* 0x000fe4000f8e02ff */
[----:B------:R-:W-:-:S02]  /*0fc0*/  @UP4 USHF.R.U32.HI UR14, URZ, UR17, UR5 ;  /* 0x00000011ff0e4299 */ /* 0x000fc40008011605 */
[----:B------:R-:W-:Y:S02]  /*0fd0*/  USEL UR5, UR50, UR7, !UP1 ;  /* 0x0000000732057287 */ /* 0x000fe4000c800000 */
[----:B------:R-:W-:Y:S02]  /*0fe0*/  UISETP.GE.AND UP0, UPT, UR4, UR6, UPT ;  /* 0x000000060400728c */ /* 0x000fe4000bf06270 */
[----:B------:R-:W-:Y:S02]  /*0ff0*/  UIMAD UR8, UR14, UR18, URZ ;  /* 0x000000120e0872a4 */ /* 0x000fe4000f8e02ff */
[----:B------:R-:W-:Y:S02]  /*1000*/  UIMAD.WIDE.U32 UR6, UR4, UR16, URZ ;  /* 0x00000010040672a5 */ /* 0x000fe4000f8e00ff */
[----:B------:R-:W-:Y:S02]  /*1010*/  UISETP.GE.OR UP0, UPT, UR5, UR8, UP0 ;  /* 0x000000080500728c */ /* 0x000fe40008706670 */
[----:B------:R-:W-:-:S02]  /*1020*/  UIMAD.WIDE.U32 UR8, UR5, UR16, URZ ;  /* 0x00000010050872a5 */ /* 0x000fc4000f8e00ff */
[----:B------:R-:W-:Y:S01]  /*1030*/  UIADD3 UR10, UPT, UPT, -UR4, URZ, URZ ;  /* 0x000000ff040a7290 */ /* 0x000fe2000fffe1ff */
[----:B------:R-:W-:Y:S02]  /*1040*/  UMOV UR6, UR7 ;  /* 0x0000000700067c82 */ /* 0x000fe40008000000 */
[----:B------:R-:W-:Y:S02]  /*1050*/  USHF.R.U32.HI UR6, URZ, UR17, UR6 ;  /* 0x00000011ff067299 */ /* 0x000fe40008011606 */
[----:B------:R-:W-:Y:S02]  /*1060*/  UIMAD UR10, UR22, UR10, UR26 ;  /* 0x0000000a160a72a4 */ /* 0x000fe4000f8e021a */
[----:B------:R-:W-:Y:S01]  /*1070*/  USEL UR6, UR4, UR6, !UP4 ;  /* 0x0000000604067287 */ /* 0x000fe2000e000000 */
[----:B------:R-:W-:Y:S01]  /*1080*/  @!UP0 UMOV UR7, UR9 ;  /* 0x0000000900078c82 */ /* 0x000fe20008000000 */
[----:B------:R-:W-:Y:S02]  /*1090*/  UIADD3 UR9, UPT, UPT, -UR5, URZ, URZ ;  /* 0x000000ff05097290 */ /* 0x000fe4000fffe1ff */
[----:B------:R-:W-:-:S02]  /*10a0*/  @!UP0 USHF.R.U32.HI UR7, URZ, UR17, UR7 ;  /* 0x00000011ff078299 */ /* 0x000fc40008011607 */
[----:B------:R-:W-:Y:S02]  /*10b0*/  UIADD3 UR8, UPT, UPT, -UR6, URZ, URZ ;  /* 0x000000ff06087290 */ /* 0x000fe4000fffe1ff */
[----:B------:R-:W-:Y:S02]  /*10c0*/  @!UP0 USEL UR7, UR5, UR7, !UP4 ;  /* 0x0000000705078287 */ /* 0x000fe4000e000000 */
[----:B------:R-:W-:Y:S02]  /*10d0*/  UIMAD UR8, UR18, UR8, UR4 ;  /* 0x00000008120872a4 */ /* 0x000fe4000f8e0204 */
[----:B------:R-:W-:Y:S02]  /*10e0*/  @!UP0 UIADD3 UR6, UPT, UPT, UR6, -UR7, URZ ;  /* 0x8000000706068290 */ /* 0x000fe4000fffe0ff */
[----:B------:R-:W-:Y:S02]  /*10f0*/  @!UP0 UIMAD UR8, UR8, UR14, UR7 ;  /* 0x0000000e080882a4 */ /* 0x000fe4000f8e0207 */
[----:B------:R-:W-:-:S02]  /*1100*/  @!UP0 UIMAD UR4, UR6, UR18, UR5 ;  /* 0x00000012060482a4 */ /* 0x000fc4000f8e0205 */
[----:B------:R-:W-:Y:S02]  /*1110*/  UIMAD UR6, UR19, UR9, UR50 ;  /* 0x00000009130672a4 */ /* 0x000fe4000f8e0232 */
[----:B------:R-:W-:Y:S01]  /*1120*/  UIMAD UR26, UR4, UR22, UR10 ;  /* 0x00000016041a72a4 */ /* 0x000fe2000f8e020a */
[----:B------:R-:W-:Y:S02]  /*1130*/  @!UP0 UMOV UR5, UR8 ;  /* 0x0000000800058c82 */ /* 0x000fe40008000000 */
[----:B------:R-:W-:-:S12]  /*1140*/  UIMAD UR50, UR5, UR19, UR6 ;  /* 0x00000013053272a4 */ /* 0x000fd8000f8e0206 */
.L_x_14:
[----:B------:R-:W1:Y:S02]  /*1150*/  LDCU UR4, c[0x0][0xb30] ;  /* 0x00016600ff0477ac */ /* 0x000e640008000800 */
[----:B-1----:R-:W-:-:S09]  /*1160*/  UISETP.NE.AND UP0, UPT, UR4, 0x1, UPT ;  /* 0x000000010400788c */ /* 0x002fd2000bf05270 */
[----:B------:R-:W-:Y:S05]  /*1170*/  BRA.U UP0, `(.L_x_15) ;  /* 0x0000000100447547 */ /* 0x000fea000b800000 */
[----:B------:R-:W1:Y:S01]  /*1180*/  LDCU.128 UR8, c[0x0][0xb10] ;  /* 0x00016200ff0877ac */ /* 0x000e620008000c00 */
[----:B------:R-:W2:Y:S01]  /*1190*/  LDCU UR12, c[0x0][0xb0c] ;  /* 0x00016180ff0c77ac */ /* 0x000ea20008000800 */
[----:B------:R-:W3:Y:S01]  /*11a0*/  LDCU UR13, c[0x0][0xb20] ;  /* 0x00016400ff0d77ac */ /* 0x000ee20008000800 */
[----:B-1----:R-:W-:Y:S02]  /*11b0*/  UIMAD.WIDE.U32 UR6, UR50, UR8, URZ ;  /* 0x00000008320672a5 */ /* 0x002fe4000f8e00ff */
[----:B------:R-:W-:Y:S02]  /*11c0*/  UIMAD.WIDE.U32 UR4, UR26, UR11, URZ ;  /* 0x0000000b1a0472a5 */ /* 0x000fe4000f8e00ff */
[----:B--2---:R-:W-:Y:S02]  /*11d0*/  UISETP.NE.AND UP1, UPT, UR12, 0x1, UPT ;  /* 0x000000010c00788c */ /* 0x004fe4000bf25270 */
[----:B------:R-:W-:Y:S01]  /*11e0*/  UISETP.NE.AND UP0, UPT, UR10, 0x1, UPT ;  /* 0x000000010a00788c */ /* 0x000fe2000bf05270 */
[----:B------:R-:W-:-:S02]  /*11f0*/  UMOV UR6, UR7 ;  /* 0x0000000700067c82 */ /* 0x000fc40008000000 */
[----:B------:R-:W-:Y:S01]  /*1200*/  UMOV UR4, UR5 ;  /* 0x0000000500047c82 */ /* 0x000fe20008000000 */
[----:B------:R-:W-:Y:S02]  /*1210*/  USHF.R.U32.HI UR6, URZ, UR9, UR6 ;  /* 0x00000009ff067299 */ /* 0x000fe40008011606 */
[----:B---3--:R-:W-:Y:S02]  /*1220*/  USHF.R.U32.HI UR4, URZ, UR13, UR4 ;  /* 0x0000000dff047299 */ /* 0x008fe40008011604 */
[----:B------:R-:W-:Y:S02]  /*1230*/  USEL UR5, UR50, UR6, !UP1 ;  /* 0x0000000632057287 */ /* 0x000fe4000c800000 */
[----:B------:R-:W-:-:S04]  /*1240*/  USEL UR4, UR26, UR4, !UP0 ;  /* 0x000000041a047287 */ /* 0x000fc8000c000000 */
[----:B------:R-:W-:Y:S02]  /*1250*/  UIADD3 UR6, UPT, UPT, UR5, -UR4, URZ ;  /* 0x8000000405067290 */ /* 0x000fe4000fffe0ff */
[----:B------:R-:W-:Y:S02]  /*1260*/  UIADD3 UR4, UPT, UPT, -UR5, UR4, URZ ;  /* 0x0000000405047290 */ /* 0x000fe4000fffe1ff */
[----:B------:R-:W-:Y:S02]  /*1270*/  UIMAD UR26, UR6, UR10, UR26 ;  /* 0x0000000a061a72a4 */ /* 0x000fe4000f8e021a */
[----:B------:R-:W-:-:S12]  /*1280*/  UIMAD UR50, UR4, UR12, UR50 ;  /* 0x0000000c043272a4 */ /* 0x000fd8000f8e0232 */
.L_x_15:
[----:B------:R-:W-:Y:S01]  /*1290*/  BAR.SYNC.DEFER_BLOCKING 0x0 ;  /* 0x0000000000007b1d */ /* 0x000fe20000010000 */
[----:B------:R-:W-:Y:S01]  /*12a0*/  UISETP.NE.AND UP0, UPT, UR15, 0x2, UPT ;  /* 0x000000020f00788c */ /* 0x000fe2000bf05270 */
[----:B------:R-:W-:Y:S02]  /*12b0*/  ISETP.NE.OR P2, PT, R0, 0x2, !P2 ;  /* 0x000000020000780c */ /* 0x000fe40005745670 */
[----:B------:R-:W-:Y:S02]  /*12c0*/  LOP3.LUT R0, R62, 0x1f, RZ, 0xc0, !PT ;  /* 0x0000001f3e007812 */ /* 0x000fe400078ec0ff */
[----:B------:R-:W1:Y:S04]  /*12d0*/  LDCU UR39, c[0x0][0xb24] ;  /* 0x00016480ff2777ac */ /* 0x000e680008000800 */
[----:B------:R-:W-:Y:S05]  /*12e0*/  BRA.U UP0, `(.L_x_16) ;  /* 0x0000003900347547 */ /* 0x000fea000b800000 */
[----:B------:R-:W2:Y:S01]  /*12f0*/  LDCU UR5, c[0x0][0x388] ;  /* 0x00007100ff0577ac */ /* 0x000ea20008000800 */
[----:B------:R-:W-:Y:S01]  /*1300*/  PLOP3.LUT P1, PT, PT, PT, UP2, 0x80, 0x8 ;  /* 0x000000000008781c */ /* 0x000fe20003f2f028 */
[----:B------:R-:W-:Y:S01]  /*1310*/  IMAD.MOV.U32 R3, RZ, RZ, RZ ;  /* 0x000000ffff037224 */ /* 0x000fe200078e00ff */
[----:B------:R-:W-:Y:S01]  /*1320*/  ISETP.EQ.OR P3, PT, R0, RZ, P2 ;  /* 0x000000ff0000720c */ /* 0x000fe20001762670 */
[----:B------:R-:W3:Y:S01]  /*1330*/  LDCU UR7, c[0x0][0x38c] ;  /* 0x00007180ff0777ac */ /* 0x000ee20008000800 */
[----:B------:R-:W-:Y:S01]  /*1340*/  PLOP3.LUT P1, PT, P1, PT, PT, 0x8, 0x80 ;  /* 0x000000000080781c */ /* 0x000fe20000f2e170 */
[----:B------:R-:W4:Y:S01]  /*1350*/  LDCU UR6, c[0x0][0x390] ;  /* 0x00007200ff0677ac */ /* 0x000f220008000800 */
[----:B------:R-:W-:Y:S01]  /*1360*/  UMOV UR47, 0x1 ;  /* 0x00000001002f7882 */ /* 0x000fe20000000000 */
[----:B------:R-:W-:Y:S01]  /*1370*/  UMOV UR55, URZ ;  /* 0x000000ff00377c82 */ /* 0x000fe20008000000 */
[----:B------:R-:W-:Y:S01]  /*1380*/  UMOV UR54, URZ ;  /* 0x000000ff00367c82 */ /* 0x000fe20008000000 */
[----:B------:R-:W-:Y:S01]  /*1390*/  UMOV UR70, URZ ;  /* 0x000000ff00467c82 */ /* 0x000fe20008000000 */
[----:B--2---:R-:W-:-:S04]  /*13a0*/  UIADD3 UR5, UPT, UPT, UR5, 0x3f, URZ ;  /* 0x0000003f05057890 */ /* 0x004fc8000fffe0ff */
[----:B------:R-:W-:-:S04]  /*13b0*/  USHF.R.S32.HI UR4, URZ, 0x1f, UR5 ;  /* 0x0000001fff047899 */ /* 0x000fc80008011405 */
[----:B------:R-:W-:-:S04]  /*13c0*/  ULEA.HI UR4, UR4, UR5, URZ, 0x6 ;  /* 0x0000000504047291 */ /* 0x000fc8000f8f30ff */
[----:B------:R-:W-:-:S04]  /*13d0*/  USHF.R.S32.HI UR4, URZ, 0x6, UR4 ;  /* 0x00000006ff047899 */ /* 0x000fc80008011404 */
[----:B---3--:R-:W-:Y:S01]  /*13e0*/  UIMAD UR4, UR4, UR7, URZ ;  /* 0x00000007040472a4 */ /* 0x008fe2000f8e02ff */
[----:B------:R-:W2:Y:S03]  /*13f0*/  LDCU UR7, c[0x0][0x370] ;  /* 0x00006e00ff0777ac */ /* 0x000ea60008000800 */
[----:B----4-:R-:W-:Y:S01]  /*1400*/  UIMAD UR8, UR4, UR6, URZ ;  /* 0x00000006040872a4 */ /* 0x010fe2000f8e02ff */
[----:B------:R-:W3:Y:S03]  /*1410*/  LDCU UR6, c[0x0][0x374] ;  /* 0x00006e80ff0677ac */ /* 0x000ee60008000800 */
[----:B------:R-:W-:Y:S02]  /*1420*/  UISETP.NE.AND UP1, UPT, UR8, URZ, UPT ;  /* 0x000000ff0800728c */ /* 0x000fe4000bf25270 */
[----:B------:R-:W-:Y:S01]  /*1430*/  IMAD.U32 R20, RZ, RZ, UR8 ;  /* 0x00000008ff147e24 */ /* 0x000fe2000f8e00ff */
[----:B------:R-:W-:-:S04]  /*1440*/  UISETP.LT.U32.AND UP0, UPT, UR8, 0x6, UPT ;  /* 0x000000060800788c */ /* 0x000fc8000bf01070 */
[----:B------:R-:W-:Y:S01]  /*1450*/  USEL UR4, UR8, 0x6, UP0 ;  /* 0x0000000608047887 */ /* 0x000fe20008000000 */
[----:B--2---:R-:W-:-:S03]  /*1460*/  IMAD.U32 R17, RZ, RZ, UR7 ;  /* 0x00000007ff117e24 */ /* 0x004fc6000f8e00ff */
[----:B------:R-:W-:Y:S02]  /*1470*/  UIADD3 UR5, UPT, UPT, UR4, -0x1, URZ ;  /* 0xffffffff04057890 */ /* 0x000fe4000fffe0ff */
[----:B------:R-:W-:Y:S01]  /*1480*/  @!UP1 UIADD3 UR5, UPT, UPT, UR4, URZ, URZ ;  /* 0x000000ff04059290 */ /* 0x000fe2000fffe0ff */
[----:B---3--:R-:W-:Y:S01]  /*1490*/  MOV R16, UR6 ;  /* 0x0000000600107c02 */ /* 0x008fe20008000f00 */
[----:B------:R-:W-:Y:S02]  /*14a0*/  UIADD3 UR6, UPT, UPT, UR8, -UR4, URZ ;  /* 0x8000000408067290 */ /* 0x000fe4000fffe0ff */
[----:B------:R-:W-:-:S04]  /*14b0*/  UIADD3 UR4, UPT, UPT, UR5, 0x1, URZ ;  /* 0x0000000105047890 */ /* 0x000fc8000fffe0ff */
[----:B------:R-:W-:Y:S02]  /*14c0*/  IMAD.U32 R19, RZ, RZ, UR6 ;  /* 0x00000006ff137e24 */ /* 0x000fe4000f8e00ff */
[----:B------:R-:W-:-:S07]  /*14d0*/  MOV R15, UR4 ;  /* 0x00000004000f7c02 */ /* 0x000fce0008000f00 */
.L_x_32:
[----:B------:R-:W2:Y:S01]  /*14e0*/  S2UR UR62, SR_CgaCtaId ;  /* 0x00000000003e79c3 */ /* 0x000ea20000008800 */
[----:B------:R-:W-:Y:S01]  /*14f0*/  UMOV UR4, 0x400 ;  /* 0x0000040000047882 */ /* 0x000fe20000000000 */
[----:B------:R-:W-:Y:S01]  /*1500*/  R2UR UR5, R20 ;  /* 0x00000000140572ca */ /* 0x000fe200000e0000 */
[----:B------:R-:W-:Y:S01]  /*1510*/  IMAD.U32 R0, RZ, RZ, UR47 ;  /* 0x0000002fff007e24 */ /* 0x000fe2000f8e00ff */
[----:B------:R-:W-:Y:S01]  /*1520*/  USHF.L.U32 UR63, UR50, 0x6, URZ ;  /* 0x00000006323f7899 */ /* 0x000fe200080006ff */
[----:B------:R-:W-:-:S03]  /*1530*/  UMOV UR38, URZ ;  /* 0x000000ff00267c82 */ /* 0x000fc60008000000 */
[----:B------:R-:W-:-:S07]  /*1540*/  SHF.L.U32 R0, R0, 0x1f, RZ ;  /* 0x0000001f00007819 */ /* 0x000fce00000006ff */
[----:B------:R-:W-:-:S03]  /*1550*/  UISETP.NE.AND UP0, UPT, UR5, URZ, UPT ;  /* 0x000000ff0500728c */ /* 0x000fc6000bf05270 */
[----:B------:R-:W-:Y:S02]  /*1560*/  UMOV UR5, URZ ;  /* 0x000000ff00057c82 */ /* 0x000fe40008000000 */
[----:B------:R-:W-:Y:S01]  /*1570*/  IMAD.U32 R2, RZ, RZ, UR5 ;  /* 0x00000005ff027e24 */ /* 0x000fe2000f8e00ff */
[----:B--2---:R-:W-:-:S04]  /*1580*/  ULEA UR62, UR62, UR4, 0x18 ;  /* 0x000000043e3e7291 */ /* 0x004fc8000f8ec0ff */
[----:B------:R-:W-:-:S09]  /*1590*/  ULEA UR4, UR55, UR62, 0x3 ;  /* 0x0000003e37047291 */ /* 0x000fd2000f8e18ff */
[----:B------:R2:W3:Y:S01]  /*15a0*/  SYNCS.PHASECHK.TRANS64.TRYWAIT P0, [UR4+0x30], R0 ;  /* 0x00003000ff0075a7 */ /* 0x0004e20008001104 */
[----:B------:R-:W-:-:S06]  /*15b0*/  USHF.L.U32 UR4, UR26, 0x6, URZ ;  /* 0x000000061a047899 */ /* 0x000fcc00080006ff */
[----:B------:R-:W-:Y:S01]  /*15c0*/  IMAD.U32 R14, RZ, RZ, UR4 ;  /* 0x00000004ff0e7e24 */ /* 0x000fe2000f8e00ff */
[----:B------:R-:W-:Y:S02]  /*15d0*/  UMOV UR4, URZ ;  /* 0x000000ff00047c82 */ /* 0x000fe40008000000 */
[----:B--2---:R-:W-:Y:S01]  /*15e0*/  MOV R0, UR4 ;  /* 0x0000000400007c02 */ /* 0x004fe20008000f00 */
[----:B------:R-:W-:Y:S06]  /*15f0*/  BRA.U !UP0, `(.L_x_17) ;  /* 0x0000001508387547 */ /* 0x000fec000b800000 */
[----:B------:R-:W2:Y:S01]  /*1600*/  LDCU.128 UR8, c[0x0][0x480] ;  /* 0x00009000ff0877ac */ /* 0x000ea20008000c00 */
[----:B------:R-:W-:Y:S02]  /*1610*/  R2UR UR48, R15 ;  /* 0x000000000f3072ca */ /* 0x000fe400000e0000 */
[----:B------:R-:W-:Y:S01]  /*1620*/  R2UR UR46, R14 ;  /* 0x000000000e2e72ca */ /* 0x000fe200000e0000 */
[----:B------:R-:W-:Y:S02]  /*1630*/  UIADD3 UR41, UPT, UPT, UR63, 0x8, URZ ;  /* 0x000000083f297890 */ /* 0x000fe4000fffe0ff */
[----:B------:R-:W-:Y:S02]  /*1640*/  UIADD3 UR40, UPT, UPT, UR63, 0x10, URZ ;  /* 0x000000103f287890 */ /* 0x000fe4000fffe0ff */
[----:B------:R-:W-:Y:S02]  /*1650*/  UIADD3 UR38, UPT, UPT, UR63, 0x18, URZ ;  /* 0x000000183f267890 */ /* 0x000fe4000fffe0ff */
[----:B------:R-:W-:-:S02]  /*1660*/  UIADD3 UR37, UPT, UPT, UR63, 0x20, URZ ;  /* 0x000000203f257890 */ /* 0x000fc4000fffe0ff */
[----:B------:R-:W-:Y:S02]  /*1670*/  UIADD3 UR36, UPT, UPT, UR63, 0x28, URZ ;  /* 0x000000283f247890 */ /* 0x000fe4000fffe0ff */
[----:B------:R-:W-:Y:S02]  /*1680*/  UIADD3 UR35, UPT, UPT, UR63, 0x30, URZ ;  /* 0x000000303f237890 */ /* 0x000fe4000fffe0ff */
[----:B------:R-:W-:Y:S02]  /*1690*/  UIADD3 UR42, UPT, UPT, UR63, 0x38, URZ ;  /* 0x000000383f2a7890 */ /* 0x000fe4000fffe0ff */
[----:B--2---:R-:W-:Y:S02]  /*16a0*/  UIMAD.WIDE.U32 UR6, UR41, UR9, URZ ;  /* 0x00000009290672a5 */ /* 0x004fe4000f8e00ff */
[----:B------:R-:W-:Y:S02]  /*16b0*/  UIMAD.WIDE.U32 UR12, UR40, UR9, URZ ;  /* 0x00000009280c72a5 */ /* 0x000fe4000f8e00ff */
[----:B------:R-:W-:-:S02]  /*16c0*/  UIMAD.WIDE.U32 UR14, UR38, UR9, URZ ;  /* 0x00000009260e72a5 */ /* 0x000fc4000f8e00ff */
[----:B------:R-:W-:Y:S01]  /*16d0*/  UIMAD.WIDE.U32 UR16, UR37, UR9, URZ ;  /* 0x00000009251072a5 */ /* 0x000fe2000f8e00ff */
[----:B------:R-:W-:Y:S01]  /*16e0*/  UMOV UR6, UR7 ;  /* 0x0000000700067c82 */ /* 0x000fe20008000000 */
[----:B------:R-:W-:Y:S02]  /*16f0*/  UIMAD.WIDE.U32 UR18, UR36, UR9, URZ ;  /* 0x00000009241272a5 */ /* 0x000fe4000f8e00ff */
[----:B------:R-:W-:Y:S02]  /*1700*/  USHF.R.U32.HI UR26, URZ, UR10, UR6 ;  /* 0x0000000aff1a7299 */ /* 0x000fe40008011606 */
[----:B------:R-:W-:Y:S01]  /*1710*/  UIMAD.WIDE.U32 UR22, UR63, UR9, URZ ;  /* 0x000000093f1672a5 */ /* 0x000fe2000f8e00ff */
[----:B------:R-:W-:Y:S01]  /*1720*/  UMOV UR6, UR13 ;  /* 0x0000000d00067c82 */ /* 0x000fe20008000000 */
[----:B------:R-:W-:Y:S02]  /*1730*/  UIMAD.WIDE.U32 UR20, UR35, UR9, URZ ;  /* 0x00000009231472a5 */ /* 0x000fe4000f8e00ff */
[----:B------:R-:W-:-:S02]  /*1740*/  USHF.R.U32.HI UR12, URZ, UR10, UR6 ;  /* 0x0000000aff0c7299 */ /* 0x000fc40008011606 */
[----:B------:R-:W-:Y:S01]  /*1750*/  UIMAD.WIDE.U32 UR24, UR42, UR9, URZ ;  /* 0x000000092a1872a5 */ /* 0x000fe2000f8e00ff */
[----:B------:R-:W-:Y:S01]  /*1760*/  UMOV UR6, UR15 ;  /* 0x0000000f00067c82 */ /* 0x000fe20008000000 */
[----:B------:R-:W2:Y:S01]  /*1770*/  LDCU.64 UR4, c[0x0][0x490] ;  /* 0x00009200ff0477ac */ /* 0x000ea20008000a00 */
[----:B------:R-:W-:Y:S02]  /*1780*/  USHF.R.U32.HI UR9, URZ, UR10, UR6 ;  /* 0x0000000aff097299 */ /* 0x000fe40008011606 */
[----:B------:R-:W-:Y:S01]  /*1790*/  UISETP.NE.AND UP0, UPT, UR8, 0x1, UPT ;  /* 0x000000010800788c */ /* 0x000fe2000bf05270 */
[----:B------:R-:W-:Y:S01]  /*17a0*/  UMOV UR6, UR17 ;  /* 0x0000001100067c82 */ /* 0x000fe20008000000 */
[----:B------:R-:W-:Y:S02]  /*17b0*/  UIADD3 UR70, UPT, UPT, UR48, UR54, URZ ;  /* 0x0000003630467290 */ /* 0x000fe4000fffe0ff */
[----:B------:R-:W-:Y:S02]  /*17c0*/  USHF.R.U32.HI UR15, URZ, UR10, UR6 ;  /* 0x0000000aff0f7299 */ /* 0x000fe40008011606 */
[----:B------:R-:W-:Y:S01]  /*17d0*/  USEL UR18, UR41, UR26, !UP0 ;  /* 0x0000001a29127287 */ /* 0x000fe2000c000000 */
[----:B------:R-:W-:Y:S01]  /*17e0*/  UMOV UR6, UR19 ;  /* 0x0000001300067c82 */ /* 0x000fe20008000000 */
[----:B------:R-:W-:-:S02]  /*17f0*/  USEL UR16, UR38, UR9, !UP0 ;  /* 0x0000000926107287 */ /* 0x000fc4000c000000 */
[----:B------:R-:W-:Y:S02]  /*1800*/  USHF.R.U32.HI UR14, URZ, UR10, UR6 ;  /* 0x0000000aff0e7299 */ /* 0x000fe40008011606 */
[----:B------:R-:W-:Y:S01]  /*1810*/  USEL UR17, UR40, UR12, !UP0 ;  /* 0x0000000c28117287 */ /* 0x000fe2000c000000 */
[----:B------:R-:W-:Y:S01]  /*1820*/  UMOV UR6, UR21 ;  /* 0x0000001500067c82 */ /* 0x000fe20008000000 */
[----:B------:R-:W-:Y:S02]  /*1830*/  USEL UR15, UR37, UR15, !UP0 ;  /* 0x0000000f250f7287 */ /* 0x000fe4000c000000 */
[----:B------:R-:W-:Y:S02]  /*1840*/  USHF.R.U32.HI UR7, URZ, UR10, UR6 ;  /* 0x0000000aff077299 */ /* 0x000fe40008011606 */
[----:B------:R-:W-:Y:S01]  /*1850*/  USEL UR14, UR36, UR14, !UP0 ;  /* 0x0000000e240e7287 */ /* 0x000fe2000c000000 */
[----:B------:R-:W-:Y:S01]  /*1860*/  UMOV UR6, UR23 ;  /* 0x0000001700067c82 */ /* 0x000fe20008000000 */
[----:B--2---:R-:W-:-:S02]  /*1870*/  UIMAD.WIDE.U32 UR20, UR17, UR4, URZ ;  /* 0x00000004111472a5 */ /* 0x004fc4000f8e00ff */
[----:B------:R-:W-:Y:S02]  /*1880*/  USHF.R.U32.HI UR19, URZ, UR10, UR6 ;  /* 0x0000000aff137299 */ /* 0x000fe40008011606 */
[----:B------:R-:W-:Y:S01]  /*1890*/  UIMAD.WIDE.U32 UR22, UR16, UR4, URZ ;  /* 0x00000004101672a5 */ /* 0x000fe2000f8e00ff */
[----:B------:R-:W-:Y:S01]  /*18a0*/  UMOV UR6, UR25 ;  /* 0x0000001900067c82 */ /* 0x000fe20008000000 */
[----:B------:R-:W-:Y:S02]  /*18b0*/  USEL UR19, UR63, UR19, !UP0 ;  /* 0x000000133f137287 */ /* 0x000fe4000c000000 */
[----:B------:R-:W-:Y:S02]  /*18c0*/  USHF.R.U32.HI UR6, URZ, UR10, UR6 ;  /* 0x0000000aff067299 */ /* 0x000fe40008011606 */
[----:B------:R-:W-:Y:S02]  /*18d0*/  USEL UR10, UR35, UR7, !UP0 ;  /* 0x00000007230a7287 */ /* 0x000fe4000c000000 */
[----:B------:R-:W-:-:S02]  /*18e0*/  USEL UR9, UR42, UR6, !UP0 ;  /* 0x000000062a097287 */ /* 0x000fc4000c000000 */
[----:B------:R-:W-:Y:S02]  /*18f0*/  UIMAD.WIDE.U32 UR6, UR18, UR4, URZ ;  /* 0x00000004120672a5 */ /* 0x000fe4000f8e00ff */
[----:B------:R-:W-:Y:S02]  /*1900*/  UIMAD.WIDE.U32 UR12, UR19, UR4, URZ ;  /* 0x00000004130c72a5 */ /* 0x000fe4000f8e00ff */
[----:B------:R-:W-:Y:S02]  /*1910*/  UIMAD.WIDE.U32 UR24, UR15, UR4, URZ ;  /* 0x000000040f1872a5 */ /* 0x000fe4000f8e00ff */
[----:B------:R-:W-:Y:S02]  /*1920*/  UIMAD.WIDE.U32 UR26, UR14, UR4, URZ ;  /* 0x000000040e1a72a5 */ /* 0x000fe4000f8e00ff */
[----:B------:R-:W-:Y:S02]  /*1930*/  UIMAD.WIDE.U32 UR30, UR10, UR4, URZ ;  /* 0x000000040a1e72a5 */ /* 0x000fe4000f8e00ff */
[----:B------:R-:W-:Y:S01]  /*1940*/  UIMAD.WIDE.U32 UR28, UR9, UR4, URZ ;  /* 0x00000004091c72a5 */ /* 0x000fe2000f8e00ff */
[----:B------:R-:W-:-:S02]  /*1950*/  UMOV UR12, UR13 ;  /* 0x0000000d000c7c82 */ /* 0x000fc40008000000 */
[----:B------:R-:W-:Y:S01]  /*1960*/  UMOV UR4, UR7 ;  /* 0x0000000700047c82 */ /* 0x000fe20008000000 */
[----:B------:R-:W-:Y:S02]  /*1970*/  USHF.R.U32.HI UR34, URZ, UR5, UR12 ;  /* 0x00000005ff227299 */ /* 0x000fe4000801160c */
[----:B------:R-:W-:Y:S01]  /*1980*/  USHF.R.U32.HI UR33, URZ, UR5, UR4 ;  /* 0x00000005ff217299 */ /* 0x000fe20008011604 */
[----:B------:R-:W2:Y:S02]  /*1990*/  LDCU.64 UR12, c[0x0][0x4b0] ;  /* 0x00009600ff0c77ac */ /* 0x000ea40008000a00 */
[----:B------:R-:W-:Y:S01]  /*19a0*/  UMOV UR4, UR21 ;  /* 0x0000001500047c82 */ /* 0x000fe20008000000 */
[----:B------:R-:W2:Y:S01]  /*19b0*/  LDCU.64 UR6, c[0x0][0x4d0] ;  /* 0x00009a00ff0677ac */ /* 0x000ea20008000a00 */
[----:B------:R-:W-:Y:S02]  /*19c0*/  USHF.R.U32.HI UR32, URZ, UR5, UR4 ;  /* 0x00000005ff207299 */ /* 0x000fe40008011604 */
[----:B------:R-:W-:Y:S01]  /*19d0*/  UISETP.NE.AND UP0, UPT, UR11, 0x1, UPT ;  /* 0x000000010b00788c */ /* 0x000fe2000bf05270 */
[----:B------:R-:W-:Y:S01]  /*19e0*/  UMOV UR4, UR23 ;  /* 0x0000001700047c82 */ /* 0x000fe20008000000 */
[----:B------:R-:W-:-:S02]  /*19f0*/  UIADD3 UR24, UPT, UPT, -UR18, URZ, URZ ;  /* 0x000000ff12187290 */ /* 0x000fc4000fffe1ff */
[----:B------:R-:W-:Y:S02]  /*1a00*/  USHF.R.U32.HI UR77, URZ, UR5, UR4 ;  /* 0x00000005ff4d7299 */ /* 0x000fe40008011604 */
[----:B------:R-:W-:Y:S01]  /*1a10*/  UIADD3 UR23, UPT, UPT, -UR17, URZ, URZ ;  /* 0x000000ff11177290 */ /* 0x000fe2000fffe1ff */
[----:B------:R-:W-:Y:S01]  /*1a20*/  UMOV UR4, UR25 ;  /* 0x0000001900047c82 */ /* 0x000fe20008000000 */
[----:B------:R-:W-:Y:S02]  /*1a30*/  UIADD3 UR22, UPT, UPT, -UR16, URZ, URZ ;  /* 0x000000ff10167290 */ /* 0x000fe4000fffe1ff */
[----:B------:R-:W-:Y:S02]  /*1a40*/  USHF.R.U32.HI UR69, URZ, UR5, UR4 ;  /* 0x00000005ff457299 */ /* 0x000fe40008011604 */
[----:B------:R-:W-:Y:S01]  /*1a50*/  UIADD3 UR21, UPT, UPT, -UR15, URZ, URZ ;  /* 0x000000ff0f157290 */ /* 0x000fe2000fffe1ff */
[----:B------:R-:W-:Y:S01]  /*1a60*/  UMOV UR4, UR27 ;  /* 0x0000001b00047c82 */ /* 0x000fe20008000000 */
[----:B------:R-:W-:-:S02]  /*1a70*/  UIADD3 UR20, UPT, UPT, -UR14, URZ, URZ ;  /* 0x000000ff0e147290 */ /* 0x000fc4000fffe1ff */
[----:B------:R-:W-:Y:S02]  /*1a80*/  USHF.R.U32.HI UR53, URZ, UR5, UR4 ;  /* 0x00000005ff357299 */ /* 0x000fe40008011604 */
[----:B------:R-:W-:Y:S01]  /*1a90*/  UIADD3 UR25, UPT, UPT, -UR19, URZ, URZ ;  /* 0x000000ff13197290 */ /* 0x000fe2000fffe1ff */
[----:B------:R-:W-:Y:S01]  /*1aa0*/  UMOV UR4, UR31 ;  /* 0x0000001f00047c82 */ /* 0x000fe20008000000 */
[----:B------:R-:W-:Y:S02]  /*1ab0*/  USEL UR50, UR19, UR34, !UP0 ;  /* 0x0000002213327287 */ /* 0x000fe4000c000000 */
[----:B------:R-:W-:Y:S02]  /*1ac0*/  USHF.R.U32.HI UR45, URZ, UR5, UR4 ;  /* 0x00000005ff2d7299 */ /* 0x000fe40008011604 */
[----:B------:R-:W-:Y:S01]  /*1ad0*/  USEL UR49, UR18, UR33, !UP0 ;  /* 0x0000002112317287 */ /* 0x000fe2000c000000 */
[----:B------:R-:W-:Y:S01]  /*1ae0*/  UMOV UR4, UR29 ;  /* 0x0000001d00047c82 */ /* 0x000fe20008000000 */
[----:B------:R-:W-:Y:S01]  /*1af0*/  USEL UR44, UR17, UR32, !UP0 ;  /* 0x00000020112c7287 */ /* 0x000fe2000c000000 */
[----:B------:R-:W-:Y:S01]  /*1b00*/  IMAD.U32 R13, RZ, RZ, UR50 ;  /* 0x00000032ff0d7e24 */ /* 0x000fe2000f8e00ff */
[----:B------:R-:W-:-:S02]  /*1b10*/  USHF.R.U32.HI UR29, URZ, UR5, UR4 ;  /* 0x00000005ff1d7299 */ /* 0x000fc40008011604 */
[----:B------:R-:W-:Y:S01]  /*1b20*/  MOV R10, UR49 ;  /* 0x00000031000a7c02 */ /* 0x000fe20008000f00 */
[----:B------:R-:W-:Y:S02]  /*1b30*/  UIADD3 UR5, UPT, UPT, -UR10, URZ, URZ ;  /* 0x000000ff0a057290 */ /* 0x000fe4000fffe1ff */
[----:B------:R-:W-:Y:S01]  /*1b40*/  UIADD3 UR4, UPT, UPT, -UR9, URZ, URZ ;  /* 0x000000ff09047290 */ /* 0x000fe2000fffe1ff */
[----:B------:R-:W-:Y:S01]  /*1b50*/  IMAD.U32 R7, RZ, RZ, UR44 ;  /* 0x0000002cff077e24 */ /* 0x000fe2000f8e00ff */
[----:B------:R-:W-:Y:S02]  /*1b60*/  USEL UR77, UR16, UR77, !UP0 ;  /* 0x0000004d104d7287 */ /* 0x000fe4000c000000 */
[----:B------:R-:W-:Y:S02]  /*1b70*/  USEL UR69, UR15, UR69, !UP0 ;  /* 0x000000450f457287 */ /* 0x000fe4000c000000 */
[----:B------:R-:W-:Y:S02]  /*1b80*/  USEL UR53, UR14, UR53, !UP0 ;  /* 0x000000350e357287 */ /* 0x000fe4000c000000 */
[----:B------:R-:W-:-:S02]  /*1b90*/  USEL UR45, UR10, UR45, !UP0 ;  /* 0x0000002d0a2d7287 */ /* 0x000fc4000c000000 */
[----:B------:R-:W-:Y:S02]  /*1ba0*/  USEL UR29, UR9, UR29, !UP0 ;  /* 0x0000001d091d7287 */ /* 0x000fe4000c000000 */
[----:B------:R-:W-:Y:S02]  /*1bb0*/  UIMAD UR41, UR8, UR24, UR41 ;  /* 0x00000018082972a4 */ /* 0x000fe4000f8e0229 */
[----:B------:R-:W-:Y:S02]  /*1bc0*/  UIMAD UR40, UR8, UR23, UR40 ;  /* 0x00000017082872a4 */ /* 0x000fe4000f8e0228 */
[----:B------:R-:W-:Y:S02]  /*1bd0*/  UIMAD UR75, UR8, UR22, UR38 ;  /* 0x00000016084b72a4 */ /* 0x000fe4000f8e0226 */
[----:B------:R-:W-:Y:S02]  /*1be0*/  UIMAD UR67, UR8, UR21, UR37 ;  /* 0x00000015084372a4 */ /* 0x000fe4000f8e0225 */
[----:B------:R-:W-:-:S02]  /*1bf0*/  UIMAD UR51, UR8, UR20, UR36 ;  /* 0x00000014083372a4 */ /* 0x000fc4000f8e0224 */
[----:B------:R-:W-:Y:S02]  /*1c00*/  UIMAD UR43, UR8, UR5, UR35 ;  /* 0x00000005082b72a4 */ /* 0x000fe4000f8e0223 */
[----:B------:R-:W-:Y:S02]  /*1c10*/  UIMAD UR25, UR8, UR25, UR63 ;  /* 0x00000019081972a4 */ /* 0x000fe4000f8e023f */
[----:B------:R-:W-:Y:S02]  /*1c20*/  UIMAD UR27, UR8, UR4, UR42 ;  /* 0x00000004081b72a4 */ /* 0x000fe4000f8e022a */
[----:B------:R-:W-:Y:S02]  /*1c30*/  UIADD3 UR24, UPT, UPT, -UR50, URZ, URZ ;  /* 0x000000ff32187290 */ /* 0x000fe4000fffe1ff */
[----:B------:R-:W-:Y:S02]  /*1c40*/  UIADD3 UR23, UPT, UPT, -UR49, URZ, URZ ;  /* 0x000000ff31177290 */ /* 0x000fe4000fffe1ff */
[----:B------:R-:W-:-:S02]  /*1c50*/  UIADD3 UR22, UPT, UPT, -UR44, URZ, URZ ;  /* 0x000000ff2c167290 */ /* 0x000fc4000fffe1ff */
[----:B------:R-:W-:Y:S02]  /*1c60*/  UIADD3 UR21, UPT, UPT, -UR77, URZ, URZ ;  /* 0x000000ff4d157290 */ /* 0x000fe4000fffe1ff */
[----:B------:R-:W-:Y:S02]  /*1c70*/  UIADD3 UR20, UPT, UPT, -UR69, URZ, URZ ;  /* 0x000000ff45147290 */ /* 0x000fe4000fffe1ff */
[----:B------:R-:W-:Y:S02]  /*1c80*/  UIADD3 UR8, UPT, UPT, -UR53, URZ, URZ ;  /* 0x000000ff35087290 */ /* 0x000fe4000fffe1ff */
[----:B------:R-:W-:Y:S02]  /*1c90*/  UIADD3 UR5, UPT, UPT, -UR45, URZ, URZ ;  /* 0x000000ff2d057290 */ /* 0x000fe4000fffe1ff */
[----:B------:R-:W-:Y:S02]  /*1ca0*/  UIADD3 UR4, UPT, UPT, -UR29, URZ, URZ ;  /* 0x000000ff1d047290 */ /* 0x000fe4000fffe1ff */
[----:B------:R-:W-:-:S02]  /*1cb0*/  UIMAD UR24, UR11, UR24, UR19 ;  /* 0x000000180b1872a4 */ /* 0x000fc4000f8e0213 */
[----:B------:R-:W-:Y:S02]  /*1cc0*/  UIMAD UR23, UR11, UR23, UR18 ;  /* 0x000000170b1772a4 */ /* 0x000fe4000f8e0212 */
[----:B------:R-:W-:Y:S02]  /*1cd0*/  UIMAD UR22, UR11, UR22, UR17 ;  /* 0x000000160b1672a4 */ /* 0x000fe4000f8e0211 */
[----:B------:R-:W-:Y:S02]  /*1ce0*/  UIMAD UR21, UR11, UR21, UR16 ;  /* 0x000000150b1572a4 */ /* 0x000fe4000f8e0210 */
[----:B------:R-:W-:Y:S02]  /*1cf0*/  UIMAD UR20, UR11, UR20, UR15 ;  /* 0x000000140b1472a4 */ /* 0x000fe4000f8e020f */
[----:B------:R-:W-:Y:S02]  /*1d00*/  UIMAD UR8, UR11, UR8, UR14 ;  /* 0x000000080b0872a4 */ /* 0x000fe4000f8e020e */
[----:B------:R-:W-:-:S02]  /*1d10*/  UIMAD UR44, UR11, UR5, UR10 ;  /* 0x000000050b2c72a4 */ /* 0x000fc4000f8e020a */
[----:B------:R-:W-:Y:S02]  /*1d20*/  UIMAD UR28, UR11, UR4, UR9 ;  /* 0x000000040b1c72a4 */ /* 0x000fe4000f8e0209 */
[----:B--2---:R-:W-:Y:S02]  /*1d30*/  UIMAD UR11, UR41, UR12, UR6 ;  /* 0x0000000c290b72a4 */ /* 0x004fe4000f8e0206 */
[----:B------:R-:W-:Y:S02]  /*1d40*/  UIMAD UR9, UR40, UR12, UR6 ;  /* 0x0000000c280972a4 */ /* 0x000fe4000f8e0206 */
[----:B------:R-:W-:Y:S02]  /*1d50*/  UIMAD UR16, UR25, UR12, UR6 ;  /* 0x0000000c191072a4 */ /* 0x000fe4000f8e0206 */
[----:B------:R-:W-:Y:S01]  /*1d60*/  UIMAD UR75, UR75, UR12, UR6 ;  /* 0x0000000c4b4b72a4 */ /* 0x000fe2000f8e0206 */
[----:B------:R-:W-:Y:S01]  /*1d70*/  IMAD.U32 R9, RZ, RZ, UR11 ;  /* 0x0000000bff097e24 */ /* 0x000fe2000f8e00ff */
[----:B------:R-:W-:Y:S01]  /*1d80*/  UIMAD UR67, UR67, UR12, UR6 ;  /* 0x0000000c434372a4 */ /* 0x000fe2000f8e0206 */
[----:B------:R-:W-:Y:S01]  /*1d90*/  MOV R6, UR9 ;  /* 0x0000000900067c02 */ /* 0x000fe20008000f00 */
[----:B------:R-:W-:Y:S01]  /*1da0*/  UIMAD UR51, UR51, UR12, UR6 ;  /* 0x0000000c333372a4 */ /* 0x000fe2000f8e0206 */
[----:B------:R-:W-:Y:S01]  /*1db0*/  MOV R12, UR16 ;  /* 0x00000010000c7c02 */ /* 0x000fe20008000f00 */
[----:B------:R-:W-:-:S02]  /*1dc0*/  UIMAD UR43, UR43, UR12, UR6 ;  /* 0x0000000c2b2b72a4 */ /* 0x000fc4000f8e0206 */
[----:B------:R-:W-:Y:S02]  /*1dd0*/  UIMAD UR27, UR27, UR12, UR6 ;  /* 0x0000000c1b1b72a4 */ /* 0x000fe4000f8e0206 */
[----:B------:R-:W-:Y:S02]  /*1de0*/  UIMAD UR6, UR22, UR13, UR7 ;  /* 0x0000000d160672a4 */ /* 0x000fe4000f8e0207 */
[----:B------:R-:W-:Y:S02]  /*1df0*/  UIMAD UR11, UR24, UR13, UR7 ;  /* 0x0000000d180b72a4 */ /* 0x000fe4000f8e0207 */
[----:B------:R-:W-:Y:S02]  /*1e00*/  UIMAD UR9, UR23, UR13, UR7 ;  /* 0x0000000d170972a4 */ /* 0x000fe4000f8e0207 */
[----:B------:R-:W-:Y:S01]  /*1e10*/  UIMAD UR76, UR21, UR13, UR7 ;  /* 0x0000000d154c72a4 */ /* 0x000fe2000f8e0207 */
[----:B------:R-:W-:Y:S01]  /*1e20*/  IMAD.U32 R5, RZ, RZ, UR6 ;  /* 0x00000006ff057e24 */ /* 0x000fe2000f8e00ff */
[----:B------:R-:W-:Y:S01]  /*1e30*/  UIMAD UR68, UR20, UR13, UR7 ;  /* 0x0000000d144472a4 */ /* 0x000fe2000f8e0207 */
[----:B------:R-:W-:Y:S01]  /*1e40*/  IMAD.U32 R11, RZ, RZ, UR11 ;  /* 0x0000000bff0b7e24 */ /* 0x000fe2000f8e00ff */
[----:B------:R-:W-:Y:S01]  /*1e50*/  UIMAD UR52, UR8, UR13, UR7 ;  /* 0x0000000d083472a4 */ /* 0x000fe2000f8e0207 */
[----:B------:R-:W-:Y:S01]  /*1e60*/  MOV R8, UR9 ;  /* 0x0000000900087c02 */ /* 0x000fe20008000f00 */
[----:B------:R-:W-:-:S02]  /*1e70*/  UIMAD UR44, UR44, UR13, UR7 ;  /* 0x0000000d2c2c72a4 */ /* 0x000fc4000f8e0207 */
[----:B------:R-:W-:Y:S01]  /*1e80*/  UIMAD UR28, UR28, UR13, UR7 ;  /* 0x0000000d1c1c72a4 */ /* 0x000fe2000f8e0207 */
[----:B------:R-:W-:Y:S02]  /*1e90*/  UMOV UR6, URZ ;  /* 0x000000ff00067c82 */ /* 0x000fe40008000000 */
[----:B------:R-:W-:Y:S01]  /*1ea0*/  UMOV UR7, URZ ;  /* 0x000000ff00077c82 */ /* 0x000fe20008000000 */
[----:B------:R-:W-:Y:S01]  /*1eb0*/  MOV R2, UR6 ;  /* 0x0000000600027c02 */ /* 0x000fe20008000f00 */
[----:B------:R-:W-:Y:S01]  /*1ec0*/  IMAD.U32 R0, RZ, RZ, UR7 ;  /* 0x00000007ff007e24 */ /* 0x000fe2000f8e00ff */
[----:B------:R-:W2:Y:S01]  /*1ed0*/  LDCU.64 UR14, c[0x0][0x4b8] ;  /* 0x00009700ff0e77ac */ /* 0x000ea20008000a00 */
[----:B------:R-:W4:Y:S01]  /*1ee0*/  LDCU.64 UR4, c[0x0][0x4d8] ;  /* 0x00009b00ff0477ac */ /* 0x000f220008000a00 */
[----:B------:R-:W-:Y:S01]  /*1ef0*/  UIADD3 UR10, UPT, UPT, UR46, 0x20, URZ ;  /* 0x000000202e0a7890 */ /* 0x000fe2000fffe0ff */
[----:B------:R-:W-:Y:S01]  /*1f00*/  UMOV UR8, UR55 ;  /* 0x0000003700087c82 */ /* 0x000fe20008000000 */
[----:B------:R-:W-:-:S10]  /*1f10*/  UMOV UR38, URZ ;  /* 0x000000ff00267c82 */ /* 0x000fd40008000000 */
.L_x_22:
[----:B------:R-:W-:Y:S01]  /*1f20*/  @!P2 MOV R22, 0x8000 ;  /* 0x000080000016a802 */ /* 0x000fe20000000f00 */
[----:B------:R-:W-:Y:S06]  /*1f30*/  ULEA UR6, UR8, UR62, 0x3 ;  /* 0x0000003e08067291 */ /* 0x000fec000f8e18ff */
[----:B------:R-:W-:Y:S01]  /*1f40*/  MOV R4, UR6 ;  /* 0x0000000600047c02 */ /* 0x000fe20008000f00 */
[----:B---3--:R-:W-:Y:S06]  /*1f50*/  @P0 BRA `(.L_x_18) ;  /* 0x0000000000140947 */ /* 0x008fec0003800000 */
[----:B------:R-:W-:Y:S01]  /*1f60*/  R2UR UR6, R4 ;  /* 0x00000000040672ca */ /* 0x000fe200000e0000 */
[----:B------:R-:W-:Y:S05]  /*1f70*/  IMAD.U32 R21, RZ, RZ, UR47 ;  /* 0x0000002fff157e24 */ /* 0x000fea000f8e00ff */
[----:B-----5:R-:W-:Y:S07]  /*1f80*/  SHF.L.U32 R24, R21, 0x1f, RZ ;  /* 0x0000001f15187819 */ /* 0x020fee00000006ff */
[----:B------:R-:W3:Y:S02]  /*1f90*/  SYNCS.PHASECHK.TRANS64.TRYWAIT P0, [UR6+0x30], R24 ;  /* 0x00003018ff0075a7 */ /* 0x000ee40008001106 */
[----:B---3--:R-:W-:Y:S05]  /*1fa0*/  @!P0 BRA `(.L_x_19) ;  /* 0x0000007800dc8947 */ /* 0x008fea0003800000 */
.L_x_18:
[----:B------:R-:W-:Y:S01]  /*1fb0*/  R2UR UR6, R4 ;  /* 0x00000000040672ca */ /* 0x000fe200000e0000 */
[----:B------:R-:W-:Y:S11]  /*1fc0*/  BSSY.RECONVERGENT B0, `(.L_x_20) ;  /* 0x0000005000007945 */ /* 0x000ff60003800200 */
[----:B------:R-:W-:Y:S01]  /*1fd0*/  @!UPT UIADD3 URZ, UPT, UPT, URZ, URZ, URZ ;  /* 0x000000fffffff290 */ /* 0x000fe2000fffe0ff */
[----:B------:R1:W-:Y:S01]  /*1fe0*/  @!P2 SYNCS.ARRIVE.TRANS64 RZ, [UR6], R22 ;  /* 0x00000016ffffa9a7 */ /* 0x0003e20008000006 */
[----:B------:R-:W-:Y:S05]  /*1ff0*/  @P3 BRA `(.L_x_21) ;  /* 0x0000000000043947 */ /* 0x000fea0003800000 */
[----:B-12-4-:R-:W-:Y:S05]  /*2000*/  BPT.TRAP 0x1 ;  /* 0x000000040000795c */ /* 0x016fea0000300000 */
.L_x_21:
[----:B-12-4-:R-:W-:Y:S05]  /*2010*/  BSYNC.RECONVERGENT B0 ;  /* 0x0000000000007941 */ /* 0x016fea0003800200 */
.L_x_20:
[----:B------:R-:W1:Y:S01]  /*2020*/  LDCU.64 UR20, c[0x0][0x348] ;  /* 0x00006900ff1477ac */ /* 0x000e620008000a00 */
[----:B------:R-:W-:Y:S02]  /*2030*/  R2UR UR13, R0 ;  /* 0x00000000000d72ca */ /* 0x000fe400000e0000 */
[----:B------:R-:W-:Y:S01]  /*2040*/  R2UR UR6, R4 ;  /* 0x00000000040672ca */ /* 0x000fe200000e0000 */
[----:B------:R-:W-:Y:S01]  /*2050*/  UIADD3 UR9, UPT, UPT, UR8, 0x1, URZ ;  /* 0x0000000108097890 */ /* 0x000fe2000fffe0ff */
[----:B------:R-:W-:Y:S01]  /*2060*/  R2UR UR12, R2 ;  /* 0x00000000020c72ca */ /* 0x000fe200000e0000 */
[----:B------:R-:W-:Y:S01]  /*2070*/  USHF.L.U32 UR26, UR38, 0x6, URZ ;  /* 0x00000006261a7899 */ /* 0x000fe200080006ff */
[----:B------:R-:W-:Y:S01]  /*2080*/  MOV.SPILL R23, UR29 ;  /* 0x0000001d00177c02 */ /* 0x000fe20009000f00 */
[----:B------:R-:W-:Y:S01]  /*2090*/  UISETP.NE.AND UP0, UPT, UR9, 0x6, UPT ;  /* 0x000000060900788c */ /* 0x000fe2000bf05270 */
[----:B------:R-:W-:Y:S01]  /*20a0*/  MOV.SPILL R22, UR28 ;  /* 0x0000001c00167c02 */ /* 0x000fe20009000f00 */
[----:B------:R-:W-:Y:S01]  /*20b0*/  ULEA UR8, UR8, UR62, 0xe ;  /* 0x0000003e08087291 */ /* 0x000fe2000f8e70ff */
[----:B---3--:R-:W-:Y:S01]  /*20c0*/  MOV.SPILL R21, UR27 ;  /* 0x0000001b00157c02 */ /* 0x008fe20009000f00 */
[----:B------:R-:W-:Y:S01]  /*20d0*/  USEL UR11, URZ, 0x1, UP0 ;  /* 0x00000001ff0b7887 */ /* 0x000fe20008000000 */
[----:B------:R-:W-:Y:S01]  /*20e0*/  R2UR UR29, R7 ;  /* 0x00000000071d72ca */ /* 0x000fe200000e0000 */
[----:B------:R-:W-:Y:S01]  /*20f0*/  UIMAD UR7, UR13, UR14, UR4 ;  /* 0x0000000e0d0772a4 */ /* 0x000fe2000f8e0204 */
[----:B------:R-:W-:Y:S01]  /*2100*/  R2UR UR27, R6 ;  /* 0x00000000061b72ca */ /* 0x000fe200000e0000 */
[----:B------:R-:W-:Y:S01]  /*2110*/  ULOP3.LUT UR47, UR47, UR11, URZ, 0x3c, !UPT ;  /* 0x0000000b2f2f7292 */ /* 0x000fe2000f8e3cff */
[----:B------:R-:W-:Y:S01]  /*2120*/  R2UR UR28, R5 ;  /* 0x00000000051c72ca */ /* 0x000fe200000e0000 */
[----:B-1----:R-:W-:Y:S01]  /*2130*/  UIADD3 UR22, UP1, UPT, UR20, 0x80, URZ ;  /* 0x0000008014167890 */ /* 0x002fe2000ff3e0ff */
[----:B------:R-:W-:Y:S01]  /*2140*/  R2UR UR35, R12 ;  /* 0x000000000c2372ca */ /* 0x000fe200000e0000 */
[----:B------:R-:W-:Y:S01]  /*2150*/  USEL UR55, UR9, URZ, UP0 ;  /* 0x000000ff09377287 */ /* 0x000fe20008000000 */
[----:B------:R-:W-:Y:S01]  /*2160*/  R2UR UR36, R11 ;  /* 0x000000000b2472ca */ /* 0x000fe200000e0000 */
[----:B------:R-:W-:Y:S01]  /*2170*/  UMOV UR33, UR6 ;  /* 0x0000000600217c82 */ /* 0x000fe20008000000 */
[----:B------:R-:W-:Y:S01]  /*2180*/  UMOV UR65, UR6 ;  /* 0x0000000600417c82 */ /* 0x000fe20008000000 */
[----:B------:R-:W-:Y:S01]  /*2190*/  UMOV UR57, UR6 ;  /* 0x0000000600397c82 */ /* 0x000fe20008000000 */
[----:B------:R-:W-:Y:S01]  /*21a0*/  UMOV UR17, UR6 ;  /* 0x0000000600117c82 */ /* 0x000fe20008000000 */
[----:B------:R-:W-:Y:S01]  /*21b0*/  UMOV UR25, UR6 ;  /* 0x0000000600197c82 */ /* 0x000fe20008000000 */
[----:B------:R-:W-:Y:S01]  /*21c0*/  UIMAD UR6, UR12, UR15, UR5 ;  /* 0x0000000f0c0672a4 */ /* 0x000fe2000f8e0205 */
[----:B------:R-:W-:Y:S01]  /*21d0*/  MOV.SPILL R32, UR29 ;  /* 0x0000001d00207c02 */ /* 0x000fe20009000f00 */
[----:B------:R-:W-:Y:S01]  /*21e0*/  UMOV UR19, UR27 ;  /* 0x0000001b00137c82 */ /* 0x000fe20008000000 */
[----:B------:R-:W-:Y:S01]  /*21f0*/  MOV.SPILL R29, UR25 ;  /* 0x00000019001d7c02 */ /* 0x000fe20009000f00 */
[----:B------:R-:W-:Y:S01]  /*2200*/  UPRMT UR6, UR7, 0x40, UR6 ;  /* 0x0000004007067896 */ /* 0x000fe20008000006 */
[----:B------:R-:W-:Y:S01]  /*2210*/  MOV.SPILL R31, UR28 ;  /* 0x0000001c001f7c02 */ /* 0x000fe20009000f00 */
[----:B------:R-:W-:Y:S01]  /*2220*/  UIADD3.X UR23, UPT, UPT, URZ, UR21, URZ, UP1, !UPT ;  /* 0x00000015ff177290 */ /* 0x000fe20008ffe4ff */
[----:B------:R-:W-:Y:S01]  /*2230*/  MOV.SPILL R30, UR27 ;  /* 0x0000001b001e7c02 */ /* 0x000fe20009000f00 */
[----:B------:R-:W-:Y:S01]  /*2240*/  ULEA UR9, UR55, UR62, 0x3 ;  /* 0x0000003e37097291 */ /* 0x000fe2000f8e18ff */
[----:B------:R-:W-:Y:S01]  /*2250*/  R2UR UR25, R4 ;  /* 0x00000000041972ca */ /* 0x000fe200000e0000 */
[----:B------:R-:W-:Y:S01]  /*2260*/  UIADD3 UR24, UPT, UPT, UR8, 0x6800, URZ ;  /* 0x0000680008187890 */ /* 0x000fe2000fffe0ff */
[----:B------:R-:W-:Y:S01]  /*2270*/  R2UR UR29, R13 ;  /* 0x000000000d1d72ca */ /* 0x000fe200000e0000 */
[----:B------:R-:W-:Y:S01]  /*2280*/  UPRMT UR6, UR6, 0x5410, URZ ;  /* 0x0000541006067896 */ /* 0x000fe200080000ff */
[----:B------:R-:W-:Y:S01]  /*2290*/  R2UR UR27, R12 ;  /* 0x000000000c1b72ca */ /* 0x000fe200000e0000 */
[----:B------:R-:W-:Y:S01]  /*22a0*/  IMAD.U32 R4, RZ, RZ, UR47 ;  /* 0x0000002fff047e24 */ /* 0x000fe2000f8e00ff */
[----:B------:R-:W-:Y:S01]  /*22b0*/  R2UR UR28, R11 ;  /* 0x000000000b1c72ca */ /* 0x000fe200000e0000 */
[----:B------:R-:W-:Y:S01]  /*22c0*/  UIADD3 UR34, UPT, UPT, UR26, 0x20, URZ ;  /* 0x000000201a227890 */ /* 0x000fe2000fffe0ff */
[----:B------:R-:W-:Y:S01]  /*22d0*/  R2UR UR37, R13 ;  /* 0x000000000d2572ca */ /* 0x000fe200000e0000 */
[----:B------:R-:W-:Y:S01]  /*22e0*/  UIADD3 UR32, UPT, UPT, UR8, 0x6c00, URZ ;  /* 0x00006c0008207890 */ /* 0x000fe2000fffe0ff */
[----:B------:R-:W-:Y:S01]  /*22f0*/  SHF.L.U32 R33, R4, 0x1f, RZ ;  /* 0x0000001f04217819 */ /* 0x000fe200000006ff */
[----:B------:R-:W-:Y:S01]  /*2300*/  UIADD3 UR64, UPT, UPT, UR8, 0x7000, URZ ;  /* 0x0000700008407890 */ /* 0x000fe2000fffe0ff */
[----:B------:R-:W-:Y:S01]  /*2310*/  MOV.SPILL R26, UR69 ;  /* 0x00000045001a7c02 */ /* 0x000fe20009000f00 */
[----:B------:R-:W-:Y:S01]  /*2320*/  UMOV UR11, UR26 ;  /* 0x0000001a000b7c82 */ /* 0x000fe20008000000 */
[----:B------:R1:W2:Y:S01]  /*2330*/  SYNCS.PHASECHK.TRANS64.TRYWAIT P0, [UR9+0x30], R33 ;  /* 0x00003021ff0075a7 */ /* 0x0002a20008001109 */
[----:B------:R-:W-:Y:S01]  /*2340*/  UMOV UR9, UR25 ;  /* 0x0000001900097c82 */ /* 0x000fe20008000000 */
[----:B------:R-:W-:Y:S01]  /*2350*/  UMOV UR74, UR11 ;  /* 0x0000000b004a7c82 */ /* 0x000fe20008000000 */
[----:B------:R-:W-:Y:S01]  /*2360*/  UMOV UR73, UR9 ;  /* 0x0000000900497c82 */ /* 0x000fe20008000000 */
[----:B------:R-:W-:Y:S01]  /*2370*/  R2UR UR69, R10 ;  /* 0x000000000a4572ca */ /* 0x000fe200000e0000 */
[----:B------:R3:W-:Y:S01]  /*2380*/  UTMALDG.4D.IM2COL [UR24], [UR22], UR6 ;  /* 0x00000018160073b4 */ /* 0x0007e20008058006 */
[----:B------:R-:W-:Y:S01]  /*2390*/  MOV.SPILL R25, UR68 ;  /* 0x0000004400197c02 */ /* 0x000fe20009000f00 */
[----:B------:R-:W-:Y:S01]  /*23a0*/  UMOV UR66, UR11 ;  /* 0x0000000b00427c82 */ /* 0x000fe20008000000 */
[----:B-----5:R-:W-:Y:S01]  /*23b0*/  MOV.SPILL R24, UR67 ;  /* 0x0000004300187c02 */ /* 0x020fe20009000f00 */
[----:B------:R-:W-:Y:S01]  /*23c0*/  UIADD3 UR56, UPT, UPT, UR8, 0x7400, URZ ;  /* 0x0000740008387890 */ /* 0x000fe2000fffe0ff */
[----:B------:R-:W-:Y:S01]  /*23d0*/  R2UR UR67, R9 ;  /* 0x00000000094372ca */ /* 0x000fe200000e0000 */
[----:B------:R-:W-:Y:S01]  /*23e0*/  UMOV UR58, UR34 ;  /* 0x00000022003a7c82 */ /* 0x000fe20008000000 */
[----:B------:R-:W-:Y:S01]  /*23f0*/  R2UR UR68, R8 ;  /* 0x00000000084472ca */ /* 0x000fe200000e0000 */
[----:B------:R4:W-:Y:S01]  /*2400*/  UTMALDG.4D.IM2COL [UR32], [UR22], UR6 ;  /* 0x00000020160073b4 */ /* 0x0009e20008058006 */
[----:B------:R-:W-:Y:S01]  /*2410*/  UIADD3 UR16, UPT, UPT, UR8, 0x7c00, URZ ;  /* 0x00007c0008107890 */ /* 0x000fe2000fffe0ff */
[----:B------:R-:W-:Y:S01]  /*2420*/  MOV.SPILL R27, UR70 ;  /* 0x00000046001b7c02 */ /* 0x000fe20009000f00 */
[----:B------:R-:W-:Y:S01]  /*2430*/  UMOV UR18, UR34 ;  /* 0x0000002200127c82 */ /* 0x000fe20008000000 */
[----:B------:R-:W-:Y:S01]  /*2440*/  UMOV UR61, UR69 ;  /* 0x00000045003d7c82 */ /* 0x000fe20008000000 */
[----:B------:R-:W-:Y:S01]  /*2450*/  UIADD3 UR72, UPT, UPT, UR8, 0x8000, URZ ;  /* 0x0000800008487890 */ /* 0x000fe2000fffe0ff */
[----:B------:R-:W-:Y:S01]  /*2460*/  R2UR.FILL UR70, R27 ;  /* 0x000000001b4672ca */ /* 0x000fe200004e0000 */
[----:B------:R-:W-:Y:S01]  /*2470*/  UIADD3 UR48, UPT, UPT, UR8, 0x9000, URZ ;  /* 0x0000900008307890 */ /* 0x000fe2000fffe0ff */
[----:B------:R-:W-:Y:S01]  /*2480*/  MOV.SPILL R28, UR71 ;  /* 0x00000047001c7c02 */ /* 0x000fe20009000f00 */
[----:B------:R-:W-:Y:S01]  /*2490*/  UMOV UR49, UR9 ;  /* 0x0000000900317c82 */ /* 0x000fe20008000000 */
[----:B------:R-:W-:Y:S01]  /*24a0*/  UMOV UR59, UR67 ;  /* 0x00000043003b7c82 */ /* 0x000fe20008000000 */
[----:B------:R-:W-:Y:S01]  /*24b0*/  UMOV UR50, UR11 ;  /* 0x0000000b00327c82 */ /* 0x000fe20008000000 */
[----:B------:R1:W-:Y:S01]  /*24c0*/  UTMALDG.4D.IM2COL [UR64], [UR22], UR6 ;  /* 0x00000040160073b4 */ /* 0x0003e20008058006 */
[----:B------:R-:W-:Y:S01]  /*24d0*/  UMOV UR60, UR68 ;  /* 0x00000044003c7c82 */ /* 0x000fe20008000000 */
[----:B------:R-:W-:Y:S01]  /*24e0*/  UIADD3 UR40, UPT, UPT, UR8, 0x9800, URZ ;  /* 0x0000980008287890 */ /* 0x000fe2000fffe0ff */
[----:B------:R-:W-:Y:S01]  /*24f0*/  R2UR.FILL UR71, R28 ;  /* 0x000000001c4772ca */ /* 0x000fe200004e0000 */
[----:B------:R-:W-:Y:S01]  /*2500*/  UMOV UR41, UR9 ;  /* 0x0000000900297c82 */ /* 0x000fe20008000000 */
[----:B------:R-:W-:Y:S01]  /*2510*/  UMOV UR42, UR11 ;  /* 0x0000000b002a7c82 */ /* 0x000fe20008000000 */
[----:B------:R-:W-:Y:S01]  /*2520*/  UIADD3 UR54, UPT, UPT, UR54, 0x1, URZ ;  /* 0x0000000136367890 */ /* 0x000fe2000fffe0ff */
[----:B------:R1:W-:Y:S01]  /*2530*/  UTMALDG.4D.IM2COL [UR56], [UR22], UR6 ;  /* 0x00000038160073b4 */ /* 0x0003e20008058006 */
[----:B---3--:R-:W-:Y:S01]  /*2540*/  R2UR.FILL UR29, R32 ;  /* 0x00000000201d72ca */ /* 0x008fe200004e0000 */
[----:B------:R-:W-:Y:S01]  /*2550*/  UIADD3 UR24, UPT, UPT, UR8, 0x7800, URZ ;  /* 0x0000780008187890 */ /* 0x000fe2000fffe0ff */
[----:B------:R-:W-:Y:S01]  /*2560*/  R2UR.FILL UR28, R31 ;  /* 0x000000001f1c72ca */ /* 0x000fe200004e0000 */
[----:B------:R-:W-:Y:S01]  /*2570*/  UMOV UR26, UR11 ;  /* 0x0000000b001a7c82 */ /* 0x000fe20008000000 */
[----:B------:R-:W-:Y:S02]  /*2580*/  R2UR.FILL UR27, R30 ;  /* 0x000000001e1b72ca */ /* 0x000fe400004e0000 */
[----:B------:R-:W-:Y:S01]  /*2590*/  R2UR.FILL UR25, R29 ;  /* 0x000000001d1972ca */ /* 0x000fe200004e0000 */
[----:B----4-:R-:W-:Y:S01]  /*25a0*/  UIADD3 UR32, UPT, UPT, UR8, 0x8400, URZ ;  /* 0x0000840008207890 */ /* 0x010fe2000fffe0ff */
[----:B------:R-:W-:Y:S01]  /*25b0*/  UMOV UR33, UR9 ;  /* 0x0000000900217c82 */ /* 0x000fe20008000000 */
[----:B------:R-:W-:Y:S01]  /*25c0*/  UMOV UR35, UR75 ;  /* 0x0000004b00237c82 */ /* 0x000fe20008000000 */
[----:B------:R-:W-:Y:S03]  /*25d0*/  UMOV UR36, UR76 ;  /* 0x0000004c00247c82 */ /* 0x000fe60008000000 */
[----:B------:R-:W-:Y:S01]  /*25e0*/  UMOV UR21, UR29 ;  /* 0x0000001d00157c82 */ /* 0x000fe20008000000 */
[----:B------:R-:W-:Y:S01]  /*25f0*/  UMOV UR37, UR77 ;  /* 0x0000004d00257c82 */ /* 0x000fe20008000000 */
[----:B------:R-:W-:Y:S04]  /*2600*/  UMOV UR20, UR28 ;  /* 0x0000001c00147c82 */ /* 0x000fe80008000000 */
[----:B------:R3:W-:Y:S01]  /*2610*/  UTMALDG.4D.IM2COL [UR24], [UR22], UR6 ;  /* 0x00000018160073b4 */ /* 0x0007e20008058006 */
[----:B-1----:R-:W-:Y:S01]  /*2620*/  R2UR.FILL UR69, R26 ;  /* 0x000000001a4572ca */ /* 0x002fe200004e0000 */
[----:B------:R-:W-:Y:S01]  /*2630*/  UIADD3 UR64, UPT, UPT, UR8, 0x8800, URZ ;  /* 0x0000880008407890 */ /* 0x000fe2000fffe0ff */
[----:B------:R-:W-:Y:S01]  /*2640*/  R2UR.FILL UR68, R25 ;  /* 0x00000000194472ca */ /* 0x000fe200004e0000 */
[----:B------:R-:W-:Y:S01]  /*2650*/  UMOV UR65, UR9 ;  /* 0x0000000900417c82 */ /* 0x000fe20008000000 */
[----:B------:R-:W-:Y:S01]  /*2660*/  R2UR.FILL UR67, R24 ;  /* 0x00000000184372ca */ /* 0x000fe200004e0000 */
[----:B------:R1:W-:Y:S01]  /*2670*/  UTMALDG.4D.IM2COL [UR16], [UR22], UR6 ;  /* 0x00000010160073b4 */ /* 0x0003e20008058006 */
[----:B------:R-:W-:Y:S01]  /*2680*/  UIADD3 UR56, UPT, UPT, UR8, 0x8c00, URZ ;  /* 0x00008c0008387890 */ /* 0x000fe2000fffe0ff */
[----:B------:R-:W-:Y:S06]  /*2690*/  UMOV UR57, UR9 ;  /* 0x0000000900397c82 */ /* 0x000fec0008000000 */
[----:B------:R-:W-:Y:S01]  /*26a0*/  UMOV UR61, UR69 ;  /* 0x00000045003d7c82 */ /* 0x000fe20008000000 */
[----:B------:R4:W-:Y:S01]  /*26b0*/  UTMALDG.4D.IM2COL [UR72], [UR22], UR6 ;  /* 0x00000048160073b4 */ /* 0x0009e20008058006 */
[----:B------:R-:W-:Y:S02]  /*26c0*/  UMOV UR60, UR68 ;  /* 0x00000044003c7c82 */ /* 0x000fe40008000000 */
[----:B------:R-:W-:Y:S01]  /*26d0*/  UMOV UR59, UR67 ;  /* 0x00000043003b7c82 */ /* 0x000fe20008000000 */
[----:B------:R4:W-:Y:S01]  /*26e0*/  UTMALDG.4D.IM2COL [UR32], [UR22], UR6 ;  /* 0x00000020160073b4 */ /* 0x0009e20008058006 */
[----:B------:R4:W-:Y:S01]  /*26f0*/  UTMALDG.4D.IM2COL [UR64], [UR22], UR6 ;  /* 0x00000040160073b4 */ /* 0x0009e20008058006 */
[----:B---3--:R-:W-:Y:S01]  /*2700*/  UIADD3 UR24, UPT, UPT, UR8, 0xa000, URZ ;  /* 0x0000a00008187890 */ /* 0x008fe2000fffe0ff */
[----:B------:R-:W-:Y:S01]  /*2710*/  UTMALDG.4D.IM2COL [UR56], [UR22], UR6 ;  /* 0x00000038160073b4 */ /* 0x000fe20008058006 */
[----:B------:R-:W-:Y:S01]  /*2720*/  R2UR.FILL UR29, R23 ;  /* 0x00000000171d72ca */ /* 0x000fe200004e0000 */
[----:B------:R-:W-:Y:S01]  /*2730*/  UMOV UR25, UR9 ;  /* 0x0000000900197c82 */ /* 0x000fe20008000000 */
[----:B------:R-:W-:Y:S02]  /*2740*/  R2UR.FILL UR28, R22 ;  /* 0x00000000161c72ca */ /* 0x000fe400004e0000 */
[----:B------:R-:W-:Y:S01]  /*2750*/  R2UR.FILL UR27, R21 ;  /* 0x00000000151b72ca */ /* 0x000fe200004e0000 */
[----:B-1----:R-:W-:Y:S01]  /*2760*/  UIADD3 UR16, UPT, UPT, UR8, 0x9400, URZ ;  /* 0x0000940008107890 */ /* 0x002fe2000fffe0ff */
[----:B------:R-:W-:Y:S01]  /*2770*/  UTMALDG.4D.IM2COL [UR48], [UR22], UR6 ;  /* 0x00000030160073b4 */ /* 0x000fe20008058006 */
[----:B------:R-:W-:Y:S01]  /*2780*/  UMOV UR21, UR53 ;  /* 0x0000003500157c82 */ /* 0x000fe20008000000 */
[----:B------:R-:W-:Y:S01]  /*2790*/  UMOV UR17, UR9 ;  /* 0x0000000900117c82 */ /* 0x000fe20008000000 */
[----:B------:R-:W-:Y:S01]  /*27a0*/  UMOV UR19, UR51 ;  /* 0x0000003300137c82 */ /* 0x000fe20008000000 */
[----:B------:R-:W-:Y:S01]  /*27b0*/  UMOV UR20, UR52 ;  /* 0x0000003400147c82 */ /* 0x000fe20008000000 */
[----:B----4-:R-:W-:Y:S01]  /*27c0*/  UMOV UR74, UR12 ;  /* 0x0000000c004a7c82 */ /* 0x010fe20008000000 */
[----:B------:R-:W1:Y:S02]  /*27d0*/  LDCU UR12, c[0x0][0x38c] ;  /* 0x00007180ff0c77ac */ /* 0x000e640008000800 */
[----:B------:R3:W-:Y:S01]  /*27e0*/  UTMALDG.4D.IM2COL [UR16], [UR22], UR6 ;  /* 0x00000010160073b4 */ /* 0x0007e20008058006 */
[----:B------:R-:W-:Y:S01]  /*27f0*/  UIADD3 UR7, UPT, UPT, UR74, 0x1, URZ ;  /* 0x000000014a077890 */ /* 0x000fe2000fffe0ff */
[----:B------:R-:W-:Y:S01]  /*2800*/  UMOV UR73, UR13 ;  /* 0x0000000d00497c82 */ /* 0x000fe20008000000 */
[----:B------:R-:W-:Y:S02]  /*2810*/  UIADD3 UR32, UPT, UPT, UR8, 0x9c00, URZ ;  /* 0x00009c0008207890 */ /* 0x000fe4000fffe0ff */
[----:B------:R-:W-:Y:S01]  /*2820*/  UIADD3 UR46, UPT, UPT, UR73, 0x1, URZ ;  /* 0x00000001492e7890 */ /* 0x000fe2000fffe0ff */
[----:B------:R-:W-:Y:S01]  /*2830*/  UTMALDG.4D.IM2COL [UR40], [UR22], UR6 ;  /* 0x00000028160073b4 */ /* 0x000fe20008058006 */
[----:B------:R-:W-:Y:S01]  /*2840*/  UMOV UR13, UR74 ;  /* 0x0000004a000d7c82 */ /* 0x000fe20008000000 */
[----:B------:R-:W-:Y:S01]  /*2850*/  UMOV UR35, UR43 ;  /* 0x0000002b00237c82 */ /* 0x000fe20008000000 */
[----:B------:R-:W-:Y:S01]  /*2860*/  UMOV UR36, UR44 ;  /* 0x0000002c00247c82 */ /* 0x000fe20008000000 */
[----:B------:R-:W-:Y:S01]  /*2870*/  UMOV UR37, UR45 ;  /* 0x0000002d00257c82 */ /* 0x000fe20008000000 */
[----:B------:R-:W4:Y:S01]  /*2880*/  LDCU.64 UR64, c[0x0][0x348] ;  /* 0x00006900ff4077ac */ /* 0x000f220008000a00 */
[----:B------:R2:W-:Y:S01]  /*2890*/  UTMALDG.4D.IM2COL [UR32], [UR22], UR6 ;  /* 0x00000020160073b4 */ /* 0x0005e20008058006 */
[----:B-1----:R-:W-:Y:S01]  /*28a0*/  UISETP.NE.AND UP1, UPT, UR46, UR12, UPT ;  /* 0x0000000c2e00728c */ /* 0x002fe2000bf25270 */
[----:B------:R-:W-:Y:S02]  /*28b0*/  UMOV UR72, UR9 ;  /* 0x0000000900487c82 */ /* 0x000fe40008000000 */
[----:B------:R-:W-:Y:S01]  /*28c0*/  UMOV UR12, UR73 ;  /* 0x00000049000c7c82 */ /* 0x000fe20008000000 */
[----:B------:R-:W-:Y:S01]  /*28d0*/  UTMALDG.4D.IM2COL [UR24], [UR22], UR6 ;  /* 0x00000018160073b4 */ /* 0x000fe20008058006 */
[----:B----4-:R-:W-:Y:S04]  /*28e0*/  UIADD3 UR30, UP0, UPT, UR64, 0x180, URZ ;  /* 0x00000180401e7890 */ /* 0x010fe8000ff1e0ff */
[----:B------:R-:W-:Y:S02]  /*28f0*/  UIADD3.X UR31, UPT, UPT, URZ, UR65, URZ, UP0, !UPT ;  /* 0x00000041ff1f7290 */ /* 0x000fe400087fe4ff */
[----:B---3--:R-:W-:Y:S01]  /*2900*/  UIADD3 UR16, UPT, UPT, UR8, 0xa400, URZ ;  /* 0x0000a40008107890 */ /* 0x008fe2000fffe0ff */
[----:B------:R-:W-:Y:S01]  /*2910*/  UMOV UR21, UR29 ;  /* 0x0000001d00157c82 */ /* 0x000fe20008000000 */
[----:B------:R-:W-:Y:S01]  /*2920*/  UMOV UR19, UR27 ;  /* 0x0000001b00137c82 */ /* 0x000fe20008000000 */
[----:B------:R-:W-:Y:S06]  /*2930*/  UMOV UR20, UR28 ;  /* 0x0000001c00147c82 */ /* 0x000fec0008000000 */
[----:B------:R1:W-:Y:S01]  /*2940*/  UTMALDG.4D.IM2COL [UR16], [UR22], UR6 ;  /* 0x00000010160073b4 */ /* 0x0003e20008058006 */
[----:B--2---:R-:W-:Y:S02]  /*2950*/  UIADD3 UR35, UPT, UPT, UR8, 0x1e800, URZ ;  /* 0x0001e80008237890 */ /* 0x004fe4000fffe0ff */
[----:B------:R-:W-:Y:S01]  /*2960*/  UIADD3 UR8, UPT, UPT, UR8, 0x20800, URZ ;  /* 0x0002080008087890 */ /* 0x000fe2000fffe0ff */
[----:B------:R-:W-:Y:S01]  /*2970*/  UMOV UR32, 0x0 ;  /* 0x0000000000207882 */ /* 0x000fe20000000000 */
[----:B------:R-:W-:Y:S01]  /*2980*/  UMOV UR33, 0x10000000 ;  /* 0x1000000000217882 */ /* 0x000fe20000000000 */
[----:B-1----:R-:W-:Y:S01]  /*2990*/  UIADD3 UR6, UPT, UPT, UR38, 0x1, URZ ;  /* 0x0000000126067890 */ /* 0x002fe2000fffe0ff */
[----:B------:R-:W-:Y:S01]  /*29a0*/  R2UR UR18, R14 ;  /* 0x000000000e1272ca */ /* 0x000fe200000e0000 */
[----:B------:R-:W-:Y:S01]  /*29b0*/  UMOV UR21, UR74 ;  /* 0x0000004a00157c82 */ /* 0x000fe20008000000 */
[----:B------:R-:W1:Y:S01]  /*29c0*/  LDCU UR74, c[0x0][0x390] ;  /* 0x00007200ff4a77ac */ /* 0x000e620008000800 */
[----:B------:R-:W-:Y:S01]  /*29d0*/  @UP1 UIADD3 UR7, UPT, UPT, UR21, URZ, URZ ;  /* 0x000000ff15071290 */ /* 0x000fe2000fffe0ff */
[----:B------:R-:W-:Y:S01]  /*29e0*/  UMOV UR16, UR35 ;  /* 0x0000002300107c82 */ /* 0x000fe20008000000 */
[----:B------:R-:W-:Y:S01]  /*29f0*/  UMOV UR17, UR72 ;  /* 0x0000004800117c82 */ /* 0x000fe20008000000 */
[----:B------:R-:W-:Y:S01]  /*2a00*/  UMOV UR20, UR73 ;  /* 0x0000004900147c82 */ /* 0x000fe20008000000 */
[----:B------:R-:W-:Y:S06]  /*2a10*/  UMOV UR19, UR11 ;  /* 0x0000000b00137c82 */ /* 0x000fec0008000000 */
[----:B------:R-:W-:Y:S01]  /*2a20*/  UTMALDG.4D [UR16], [UR30], desc[UR32] ;  /* 0x000020101e0075b4 */ /* 0x000fe20008019000 */
[----:B-1----:R-:W-:Y:S01]  /*2a30*/  UISETP.NE.AND UP0, UPT, UR7, UR74, UPT ;  /* 0x0000004a0700728c */ /* 0x002fe2000bf05270 */
[----:B------:R1:W-:Y:S03]  /*2a40*/  UTMALDG.4D [UR8], [UR30], desc[UR32] ;  /* 0x000020081e0075b4 */ /* 0x0003e60008019000 */
[----:B------:R-:W-:Y:S06]  /*2a50*/  USEL UR7, UR7, URZ, UP0 ;  /* 0x000000ff07077287 */ /* 0x000fec0008000000 */
[----:B------:R-:W-:Y:S01]  /*2a60*/  IMAD.U32 R2, RZ, RZ, UR7 ;  /* 0x00000007ff027e24 */ /* 0x000fe2000f8e00ff */
[----:B------:R-:W-:Y:S02]  /*2a70*/  @UP0 UIADD3 UR6, UPT, UPT, UR38, URZ, URZ ;  /* 0x000000ff26060290 */ /* 0x000fe4000fffe0ff */
[----:B------:R-:W-:Y:S05]  /*2a80*/  UISETP.NE.AND UP0, UPT, UR54, UR70, UPT ;  /* 0x000000463600728c */ /* 0x000fea000bf05270 */
[----:B------:R-:W-:Y:S01]  /*2a90*/  UMOV UR38, UR6 ;  /* 0x0000000600267c82 */ /* 0x000fe20008000000 */
[----:B-1----:R-:W-:Y:S06]  /*2aa0*/  USEL UR8, UR46, URZ, UP1 ;  /* 0x000000ff2e087287 */ /* 0x002fec0008800000 */
[----:B------:R-:W-:Y:S01]  /*2ab0*/  IMAD.U32 R0, RZ, RZ, UR8 ;  /* 0x00000008ff007e24 */ /* 0x000fe2000f8e00ff */
[----:B------:R-:W-:Y:S01]  /*2ac0*/  UMOV UR8, UR55 ;  /* 0x0000003700087c82 */ /* 0x000fe20008000000 */
[----:B------:R-:W-:Y:S05]  /*2ad0*/  BRA.U UP0, `(.L_x_22) ;  /* 0xfffffff500107547 */ /* 0x000fea000b83ffff */
.L_x_17:
[----:B------:R-:W-:Y:S01]  /*2ae0*/  ULEA UR4, UR55, UR62, 0x3 ;  /* 0x0000003e37047291 */ /* 0x000fe2000f8e18ff */
[----:B------:R-:W-:Y:S01]  /*2af0*/  IMAD.U32 R4, RZ, RZ, UR47 ;  /* 0x0000002fff047e24 */ /* 0x000fe2000f8e00ff */
[----:B------:R-:W-:Y:S01]  /*2b00*/  @!P1 SYNCS.ARRIVE.TRANS64.A1T0 RZ, [UR62+0x98], RZ ;  /* 0x000098ffffff99a7 */ /* 0x000fe2000810003e */
[----:B------:R-:W-:-:S03]  /*2b10*/  R2UR UR5, R19 ;  /* 0x00000000130572ca */ /* 0x000fc600000e0000 */
[----:B------:R-:W-:-:S04]  /*2b20*/  SHF.L.U32 R4, R4, 0x1f, RZ ;  /* 0x0000001f04047819 */ /* 0x000fc800000006ff */
[----:B---3--:R2:W3:Y:S06]  /*2b30*/  SYNCS.PHASECHK.TRANS64.TRYWAIT P0, [UR4+0x30], R4 ;  /* 0x00003004ff0075a7 */ /* 0x0084ec0008001104 */
[----:B------:R-:W-:-:S09]  /*2b40*/  UISETP.GE.AND UP0, UPT, UR5, 0x1, UPT ;  /* 0x000000010500788c */ /* 0x000fd2000bf06270 */
[----:B------:R-:W-:Y:S05]  /*2b50*/  BRA.U !UP0, `(.L_x_23) ;  /* 0x00000015085c7547 */ /* 0x000fea000b800000 */
[----:B------:R-:W4:Y:S01]  /*2b60*/  LDCU.128 UR8, c[0x0][0x480] ;  /* 0x00009000ff0877ac */ /* 0x000f220008000c00 */
        /* <DEDUP_REMOVED lines=9> */
[----:B----4-:R-:W-:Y:S02]  /*2c00*/  UIMAD.WIDE.U32 UR6, UR43, UR9, URZ ;  /* 0x000000092b0672a5 */ /* 0x010fe4000f8e00ff */
        /* <DEDUP_REMOVED lines=12> */
[----:B------:R-:W4:Y:S01]  /*2cd0*/  LDCU.64 UR4, c[0x0][0x490] ;  /* 0x00009200ff0477ac */ /* 0x000f220008000a00 */
        /* <DEDUP_REMOVED lines=15> */
[----:B----4-:R-:W-:-:S02]  /*2dd0*/  UIMAD.WIDE.U32 UR20, UR17, UR4, URZ ;  /* 0x00000004111472a5 */ /* 0x010fc4000f8e00ff */
        /* <DEDUP_REMOVED lines=17> */
[----:B------:R-:W4:Y:S02]  /*2ef0*/  LDCU.64 UR12, c[0x0][0x4b0] ;  /* 0x00009600ff0c77ac */ /* 0x000f240008000a00 */
[----:B------:R-:W-:Y:S01]  /*2f00*/  UMOV UR4, UR21 ;  /* 0x0000001500047c82 */ /* 0x000fe20008000000 */
[----:B------:R-:W4:Y:S01]  /*2f10*/  LDCU.64 UR6, c[0x0][0x4d0] ;  /* 0x00009a00ff0677ac */ /* 0x000f220008000a00 */
        /* <DEDUP_REMOVED lines=55> */
[----:B----4-:R-:W-:Y:S02]  /*3290*/  UIMAD UR11, UR26, UR12, UR6 ;  /* 0x0000000c1a0b72a4 */ /* 0x010fe4000f8e0206 */
[----:B------:R-:W-:Y:S02]  /*32a0*/  UIMAD UR9, UR42, UR12, UR6 ;  /* 0x0000000c2a0972a4 */ /* 0x000fe4000f8e0206 */
[----:B------:R-:W-:Y:S02]  /*32b0*/  UIMAD UR16, UR25, UR12, UR6 ;  /* 0x0000000c191072a4 */ /* 0x000fe4000f8e0206 */
[----:B------:R-:W-:Y:S01]  /*32c0*/  UIMAD UR75, UR75, UR12, UR6 ;  /* 0x0000000c4b4b72a4 */ /* 0x000fe2000f8e0206 */
[----:B------:R-:W-:Y:S01]  /*32d0*/  IMAD.U32 R6, RZ, RZ, UR11 ;  /* 0x0000000bff067e24 */ /* 0x000fe2000f8e00ff */
[----:B------:R-:W-:Y:S01]  /*32e0*/  UIMAD UR67, UR67, UR12, UR6 ;  /* 0x0000000c434372a4 */ /* 0x000fe2000f8e0206 */
[----:B--2---:R-:W-:Y:S01]  /*32f0*/  MOV R4, UR9 ;  /* 0x0000000900047c02 */ /* 0x004fe20008000f00 */
[----:B------:R-:W-:Y:S01]  /*3300*/  UIMAD UR59, UR59, UR12, UR6 ;  /* 0x0000000c3b3b72a4 */ /* 0x000fe2000f8e0206 */
[----:B------:R-:W-:Y:S01]  /*3310*/  MOV R8, UR16 ;  /* 0x0000001000087c02 */ /* 0x000fe20008000f00 */
[----:B------:R-:W-:-:S02]  /*3320*/  UIMAD UR43, UR43, UR12, UR6 ;  /* 0x0000000c2b2b72a4 */ /* 0x000fc4000f8e0206 */
[----:B------:R-:W-:Y:S02]  /*3330*/  UIMAD UR35, UR35, UR12, UR6 ;  /* 0x0000000c232372a4 */ /* 0x000fe4000f8e0206 */
[----:B------:R-:W-:Y:S02]  /*3340*/  UIMAD UR11, UR24, UR13, UR7 ;  /* 0x0000000d180b72a4 */ /* 0x000fe4000f8e0207 */
[----:B------:R-:W-:Y:S02]  /*3350*/  UIMAD UR9, UR23, UR13, UR7 ;  /* 0x0000000d170972a4 */ /* 0x000fe4000f8e0207 */
[----:B------:R-:W-:Y:S02]  /*3360*/  UIMAD UR6, UR22, UR13, UR7 ;  /* 0x0000000d160672a4 */ /* 0x000fe4000f8e0207 */
[----:B------:R-:W-:Y:S01]  /*3370*/  IMAD.U32 R13, RZ, RZ, UR11 ;  /* 0x0000000bff0d7e24 */ /* 0x000fe2000f8e00ff */
[----:B------:R-:W-:Y:S01]  /*3380*/  UIMAD UR60, UR8, UR13, UR7 ;  /* 0x0000000d083c72a4 */ /* 0x000fe2000f8e0207 */
[----:B------:R-:W-:Y:S01]  /*3390*/  MOV R12, UR9 ;  /* 0x00000009000c7c02 */ /* 0x000fe20008000f00 */
[----:B------:R-:W2:Y:S01]  /*33a0*/  LDCU UR46, c[0x0][0x390] ;  /* 0x00007200ff2e77ac */ /* 0x000ea20008000800 */
[----:B------:R-:W-:Y:S01]  /*33b0*/  IMAD.U32 R11, RZ, RZ, UR6 ;  /* 0x00000006ff0b7e24 */ /* 0x000fe2000f8e00ff */
[----:B------:R-:W4:Y:S01]  /*33c0*/  LDCU UR54, c[0x0][0x38c] ;  /* 0x00007180ff3677ac */ /* 0x000f220008000800 */
[----:B------:R-:W1:Y:S01]  /*33d0*/  LDCU.64 UR14, c[0x0][0x4b8] ;  /* 0x00009700ff0e77ac */ /* 0x000e620008000a00 */
[----:B------:R-:W1:Y:S01]  /*33e0*/  LDCU.64 UR4, c[0x0][0x4d8] ;  /* 0x00009b00ff0477ac */ /* 0x000e620008000a00 */
[----:B------:R-:W-:-:S02]  /*33f0*/  UIADD3 UR10, UPT, UPT, UR49, 0x20, URZ ;  /* 0x00000020310a7890 */ /* 0x000fc4000fffe0ff */
[----:B------:R-:W-:Y:S02]  /*3400*/  UIMAD UR76, UR21, UR13, UR7 ;  /* 0x0000000d154c72a4 */ /* 0x000fe4000f8e0207 */
[----:B------:R-:W-:Y:S02]  /*3410*/  UIMAD UR68, UR20, UR13, UR7 ;  /* 0x0000000d144472a4 */ /* 0x000fe4000f8e0207 */
[----:B------:R-:W-:Y:S02]  /*3420*/  UIMAD UR44, UR44, UR13, UR7 ;  /* 0x0000000d2c2c72a4 */ /* 0x000fe4000f8e0207 */
[----:B------:R-:W-:Y:S01]  /*3430*/  UIMAD UR36, UR36, UR13, UR7 ;  /* 0x0000000d242472a4 */ /* 0x000fe2000f8e0207 */
[----:B------:R-:W-:Y:S01]  /*3440*/  UMOV UR8, UR55 ;  /* 0x0000003700087c82 */ /* 0x000fe20008000000 */
[----:B------:R-:W-:-:S10]  /*3450*/  UMOV UR31, UR48 ;  /* 0x00000030001f7c82 */ /* 0x000fd40008000000 */
.L_x_28:
        /* <DEDUP_REMOVED lines=9> */
.L_x_24:
[----:B------:R-:W-:Y:S01]  /*34f0*/  R2UR UR6, R10 ;  /* 0x000000000a0672ca */ /* 0x000fe200000e0000 */
[----:B------:R-:W-:Y:S11]  /*3500*/  BSSY.RECONVERGENT B0, `(.L_x_26) ;  /* 0x0000005000007945 */ /* 0x000ff60003800200 */
[----:B------:R-:W-:Y:S01]  /*3510*/  @!UPT UIADD3 URZ, UPT, UPT, URZ, URZ, URZ ;  /* 0x000000fffffff290 */ /* 0x000fe2000fffe0ff */
[----:B------:R1:W-:Y:S01]  /*3520*/  @!P2 SYNCS.ARRIVE.TRANS64 RZ, [UR6], R22 ;  /* 0x00000016ffffa9a7 */ /* 0x0003e20008000006 */
[----:B------:R-:W-:Y:S05]  /*3530*/  @P3 BRA `(.L_x_27) ;  /* 0x0000000000043947 */ /* 0x000fea0003800000 */
[----:B-12-4-:R-:W-:Y:S05]  /*3540*/  BPT.TRAP 0x1 ;  /* 0x000000040000795c */ /* 0x016fea0000300000 */
.L_x_27:
[----:B-12-4-:R-:W-:Y:S05]  /*3550*/  BSYNC.RECONVERGENT B0 ;  /* 0x0000000000007941 */ /* 0x016fea0003800200 */
.L_x_26:
[----:B------:R-:W1:Y:S01]  /*3560*/  LDCU.64 UR40, c[0x0][0x348] ;  /* 0x00006900ff2877ac */ /* 0x000e620008000a00 */
[----:B------:R-:W-:Y:S02]  /*3570*/  R2UR UR22, R0 ;  /* 0x00000000001672ca */ /* 0x000fe400000e0000 */
[----:B------:R-:W-:Y:S01]  /*3580*/  R2UR UR6, R10 ;  /* 0x000000000a0672ca */ /* 0x000fe200000e0000 */
[----:B------:R-:W-:Y:S01]  /*3590*/  UIADD3 UR9, UPT, UPT, UR8, 0x1, URZ ;  /* 0x0000000108097890 */ /* 0x000fe2000fffe0ff */
[----:B------:R-:W-:Y:S01]  /*35a0*/  MOV.SPILL R23, UR69 ;  /* 0x0000004500177c02 */ /* 0x000fe20009000f00 */
[----:B------:R-:W-:Y:S01]  /*35b0*/  USHF.L.U32 UR7, UR38, 0x6, URZ ;  /* 0x0000000626077899 */ /* 0x000fe200080006ff */
[----:B------:R-:W-:Y:S01]  /*35c0*/  MOV.SPILL R22, UR68 ;  /* 0x0000004400167c02 */ /* 0x000fe20009000f00 */
[----:B------:R-:W-:Y:S01]  /*35d0*/  UISETP.NE.AND UP0, UPT, UR9, 0x6, UPT ;  /* 0x000000060900788c */ /* 0x000fe2000bf05270 */
[----:B---3--:R-:W-:Y:S01]  /*35e0*/  MOV.SPILL R21, UR67 ;  /* 0x0000004300157c02 */ /* 0x008fe20009000f00 */
[----:B------:R-:W-:Y:S01]  /*35f0*/  ULEA UR8, UR8, UR62, 0xe ;  /* 0x0000003e08087291 */ /* 0x000fe2000f8e70ff */
[----:B------:R-:W-:Y:S01]  /*3600*/  R2UR UR63, R2 ;  /* 0x00000000023f72ca */ /* 0x000fe200000e0000 */
[----:B------:R-:W-:Y:S01]  /*3610*/  USEL UR11, URZ, 0x1, UP0 ;  /* 0x00000001ff0b7887 */ /* 0x000fe20008000000 */
[----:B------:R-:W-:Y:S01]  /*3620*/  R2UR UR67, R6 ;  /* 0x00000000064372ca */ /* 0x000fe200000e0000 */
[----:B------:R-:W-:Y:S01]  /*3630*/  USEL UR55, UR9, URZ, UP0 ;  /* 0x000000ff09377287 */ /* 0x000fe20008000000 */
[----:B------:R-:W-:Y:S01]  /*3640*/  R2UR UR68, R12 ;  /* 0x000000000c4472ca */ /* 0x000fe200000e0000 */
[----:B------:R-:W-:Y:S01]  /*3650*/  ULOP3.LUT UR47, UR47, UR11, URZ, 0x3c, !UPT ;  /* 0x0000000b2f2f7292 */ /* 0x000fe2000f8e3cff */
[----:B------:R-:W-:Y:S01]  /*3660*/  R2UR UR69, R7 ;  /* 0x00000000074572ca */ /* 0x000fe200000e0000 */
[----:B------:R-:W-:Y:S01]  /*3670*/  IMAD.U32 R26, RZ, RZ, UR7 ;  /* 0x00000007ff1a7e24 */ /* 0x000fe2000f8e00ff */
[----:B------:R-:W-:Y:S01]  /*3680*/  UIMAD UR7, UR22, UR14, UR4 ;  /* 0x0000000e160772a4 */ /* 0x000fe2000f8e0204 */
[----:B------:R-:W-:Y:S01]  /*3690*/  R2UR UR19, R8 ;  /* 0x00000000081372ca */ /* 0x000fe200000e0000 */
[----:B------:R-:W-:Y:S01]  /*36a0*/  UMOV UR17, UR6 ;  /* 0x0000000600117c82 */ /* 0x000fe20008000000 */
[----:B------:R-:W-:Y:S01]  /*36b0*/  UMOV UR65, UR6 ;  /* 0x0000000600417c82 */ /* 0x000fe20008000000 */
[----:B------:R-:W-:Y:S01]  /*36c0*/  UMOV UR25, UR6 ;  /* 0x0000000600197c82 */ /* 0x000fe20008000000 */
[----:B------:R-:W-:Y:S01]  /*36d0*/  UIMAD UR6, UR63, UR15, UR5 ;  /* 0x0000000f3f0672a4 */ /* 0x000fe2000f8e0205 */
[----:B------:R-:W-:Y:S01]  /*36e0*/  MOV.SPILL R33, UR25 ;  /* 0x0000001900217c02 */ /* 0x000fe20009000f00 */
[----:B------:R-:W-:Y:S01]  /*36f0*/  UMOV UR27, UR67 ;  /* 0x00000043001b7c82 */ /* 0x000fe20008000000 */
[----:B-1----:R-:W-:Y:S01]  /*3700*/  UIADD3 UR12, UP1, UPT, UR40, 0x80, URZ ;  /* 0x00000080280c7890 */ /* 0x002fe2000ff3e0ff */
[----:B------:R-:W-:Y:S01]  /*3710*/  MOV.SPILL R34, UR27 ;  /* 0x0000001b00227c02 */ /* 0x000fe20009000f00 */
[----:B------:R-:W-:Y:S01]  /*3720*/  UMOV UR28, UR68 ;  /* 0x00000044001c7c82 */ /* 0x000fe20008000000 */
[----:B------:R-:W-:Y:S01]  /*3730*/  UMOV UR29, UR69 ;  /* 0x00000045001d7c82 */ /* 0x000fe20008000000 */
[----:B------:R-:W-:Y:S01]  /*3740*/  MOV.SPILL R35, UR28 ;  /* 0x0000001c00237c02 */ /* 0x000fe20009000f00 */
[----:B------:R-:W-:Y:S01]  /*3750*/  UPRMT UR6, UR7, 0x40, UR6 ;  /* 0x0000004007067896 */ /* 0x000fe20008000006 */
[----:B------:R-:W-:Y:S01]  /*3760*/  MOV.SPILL R36, UR29 ;  /* 0x0000001d00247c02 */ /* 0x000fe20009000f00 */
[----:B------:R-:W-:Y:S01]  /*3770*/  UIADD3.X UR13, UPT, UPT, URZ, UR41, URZ, UP1, !UPT ;  /* 0x00000029ff0d7290 */ /* 0x000fe20008ffe4ff */
[----:B------:R-:W-:Y:S01]  /*3780*/  R2UR UR25, R10 ;  /* 0x000000000a1972ca */ /* 0x000fe200000e0000 */
[----:B------:R-:W-:Y:S01]  /*3790*/  UIADD3 UR24, UPT, UPT, UR8, 0x6800, URZ ;  /* 0x0000680008187890 */ /* 0x000fe2000fffe0ff */
[----:B------:R-:W-:Y:S01]  /*37a0*/  R2UR UR26, R26 ;  /* 0x000000001a1a72ca */ /* 0x000fe200000e0000 */
[----:B------:R-:W-:Y:S01]  /*37b0*/  ULEA UR9, UR55, UR62, 0x3 ;  /* 0x0000003e37097291 */ /* 0x000fe2000f8e18ff */
        /* <DEDUP_REMOVED lines=9> */
[----:B------:R-:W-:Y:S01]  /*3850*/  UMOV UR33, UR25 ;  /* 0x0000001900217c82 */ /* 0x000fe20008000000 */
[----:B------:R-:W-:Y:S01]  /*3860*/  R2UR UR21, R9 ;  /* 0x00000000091572ca */ /* 0x000fe200000e0000 */
[----:B------:R-:W-:Y:S01]  /*3870*/  UIADD3 UR18, UPT, UPT, UR26, 0x20, URZ ;  /* 0x000000201a127890 */ /* 0x000fe2000fffe0ff */
[----:B------:R1:W2:Y:S01]  /*3880*/  SYNCS.PHASECHK.TRANS64.TRYWAIT P0, [UR9+0x30], R26 ;  /* 0x0000301aff0075a7 */ /* 0x0002a20008001109 */
[----:B------:R-:W-:Y:S01]  /*3890*/  UMOV UR49, UR25 ;  /* 0x0000001900317c82 */ /* 0x000fe20008000000 */
[----:B------:R-:W-:Y:S01]  /*38a0*/  UMOV UR9, UR25 ;  /* 0x0000001900097c82 */ /* 0x000fe20008000000 */
[----:B------:R-:W-:Y:S01]  /*38b0*/  UMOV UR11, UR26 ;  /* 0x0000001a000b7c82 */ /* 0x000fe20008000000 */
[----:B------:R-:W-:Y:S01]  /*38c0*/  UIADD3 UR32, UPT, UPT, UR8, 0x7800, URZ ;  /* 0x0000780008207890 */ /* 0x000fe2000fffe0ff */
[----:B------:R3:W-:Y:S01]  /*38d0*/  UTMALDG.4D.IM2COL [UR24], [UR12], UR6 ;  /* 0x000000180c0073b4 */ /* 0x0007e20008058006 */
[----:B------:R-:W-:Y:S01]  /*38e0*/  UMOV UR66, UR11 ;  /* 0x0000000b00427c82 */ /* 0x000fe20008000000 */
[----:B------:R-:W-:Y:S01]  /*38f0*/  UMOV UR34, UR11 ;  /* 0x0000000b00227c82 */ /* 0x000fe20008000000 */
[----:B------:R-:W-:Y:S01]  /*3900*/  UIADD3 UR48, UPT, UPT, UR8, 0x7c00, URZ ;  /* 0x00007c0008307890 */ /* 0x000fe2000fffe0ff */
[----:B------:R-:W-:Y:S01]  /*3910*/  MOV.SPILL R29, UR37 ;  /* 0x00000025001d7c02 */ /* 0x000fe20009000f00 */
[----:B------:R-:W-:Y:S01]  /*3920*/  UIADD3 UR72, UPT, UPT, UR8, 0x8000, URZ ;  /* 0x0000800008487890 */ /* 0x000fe2000fffe0ff */
[----:B------:R-:W-:Y:S01]  /*3930*/  R2UR UR37, R5 ;  /* 0x00000000052572ca */ /* 0x000fe200000e0000 */
[----:B------:R-:W-:Y:S01]  /*3940*/  UMOV UR73, UR9 ;  /* 0x0000000900497c82 */ /* 0x000fe20008000000 */
[----:B------:R4:W-:Y:S01]  /*3950*/  UTMALDG.4D.IM2COL [UR16], [UR12], UR6 ;  /* 0x000000100c0073b4 */ /* 0x0009e20008058006 */
[----:B------:R-:W-:Y:S01]  /*3960*/  UMOV UR74, UR11 ;  /* 0x0000000b004a7c82 */ /* 0x000fe20008000000 */
[----:B------:R-:W-:Y:S01]  /*3970*/  UIADD3 UR56, UPT, UPT, UR8, 0x9000, URZ ;  /* 0x0000900008387890 */ /* 0x000fe2000fffe0ff */
[----:B------:R-:W-:Y:S01]  /*3980*/  MOV.SPILL R28, UR36 ;  /* 0x00000024001c7c02 */ /* 0x000fe20009000f00 */
[----:B------:R-:W-:Y:S01]  /*3990*/  UMOV UR57, UR9 ;  /* 0x0000000900397c82 */ /* 0x000fe20008000000 */
[----:B------:R-:W-:Y:S01]  /*39a0*/  R2UR UR36, R11 ;  /* 0x000000000b2472ca */ /* 0x000fe200000e0000 */
[----:B------:R-:W-:Y:S01]  /*39b0*/  UMOV UR58, UR11 ;  /* 0x0000000b003a7c82 */ /* 0x000fe20008000000 */
[----:B------:R-:W-:Y:S01]  /*39c0*/  UIADD3 UR40, UPT, UPT, UR8, 0x9800, URZ ;  /* 0x0000980008287890 */ /* 0x000fe2000fffe0ff */
[----:B------:R1:W-:Y:S01]  /*39d0*/  UTMALDG.4D.IM2COL [UR64], [UR12], UR6 ;  /* 0x000000400c0073b4 */ /* 0x0003e20008058006 */
[----:B-----5:R-:W-:Y:S01]  /*39e0*/  MOV.SPILL R27, UR35 ;  /* 0x00000023001b7c02 */ /* 0x020fe20009000f00 */
[----:B------:R-:W-:Y:S01]  /*39f0*/  UMOV UR7, UR18 ;  /* 0x0000001200077c82 */ /* 0x000fe20008000000 */
[----:B------:R-:W-:Y:S01]  /*3a00*/  R2UR UR35, R4 ;  /* 0x00000000042372ca */ /* 0x000fe200000e0000 */
[----:B------:R-:W-:Y:S01]  /*3a10*/  UMOV UR53, UR37 ;  /* 0x0000002500357c82 */ /* 0x000fe20008000000 */
[----:B------:R-:W-:Y:S01]  /*3a20*/  UMOV UR50, UR7 ;  /* 0x0000000700327c82 */ /* 0x000fe20008000000 */
[----:B------:R-:W-:Y:S01]  /*3a30*/  UMOV UR41, UR9 ;  /* 0x0000000900297c82 */ /* 0x000fe20008000000 */
[----:B------:R-:W-:Y:S01]  /*3a40*/  UMOV UR42, UR11 ;  /* 0x0000000b002a7c82 */ /* 0x000fe20008000000 */
[----:B------:R-:W-:Y:S02]  /*3a50*/  MOV.SPILL R32, UR22 ;  /* 0x0000001600207c02 */ /* 0x000fe40009000f00 */
[----:B------:R-:W-:Y:S01]  /*3a60*/  UMOV UR52, UR36 ;  /* 0x0000002400347c82 */ /* 0x000fe20008000000 */
[----:B------:R-:W-:Y:S02]  /*3a70*/  MOV.SPILL R30, UR38 ;  /* 0x00000026001e7c02 */ /* 0x000fe40009000f00 */
[----:B------:R-:W-:Y:S02]  /*3a80*/  R2UR.FILL UR22, R32 ;  /* 0x00000000201672ca */ /* 0x000fe400004e0000 */
[----:B------:R-:W-:Y:S01]  /*3a90*/  MOV.SPILL R37, UR31 ;  /* 0x0000001f00257c02 */ /* 0x000fe20009000f00 */
[----:B------:R-:W-:Y:S01]  /*3aa0*/  UMOV UR51, UR35 ;  /* 0x0000002300337c82 */ /* 0x000fe20008000000 */
[----:B------:R-:W-:Y:S02]  /*3ab0*/  R2UR.FILL UR38, R30 ;  /* 0x000000001e2672ca */ /* 0x000fe400004e0000 */
[----:B------:R-:W-:Y:S02]  /*3ac0*/  R2UR.FILL UR31, R37 ;  /* 0x00000000251f72ca */ /* 0x000fe400004e0000 */
[----:B------:R-:W-:Y:S02]  /*3ad0*/  MOV.SPILL R25, UR71 ;  /* 0x0000004700197c02 */ /* 0x000fe40009000f00 */
[----:B---3--:R-:W-:Y:S01]  /*3ae0*/  R2UR.FILL UR29, R36 ;  /* 0x00000000241d72ca */ /* 0x008fe200004e0000 */
[----:B------:R-:W-:Y:S01]  /*3af0*/  UIADD3 UR24, UPT, UPT, UR8, 0x7400, URZ ;  /* 0x0000740008187890 */ /* 0x000fe2000fffe0ff */
[----:B------:R-:W-:Y:S01]  /*3b00*/  R2UR.FILL UR28, R35 ;  /* 0x00000000231c72ca */ /* 0x000fe200004e0000 */
[----:B------:R-:W-:Y:S01]  /*3b10*/  UMOV UR26, UR7 ;  /* 0x00000007001a7c82 */ /* 0x000fe20008000000 */
[----:B------:R-:W-:Y:S02]  /*3b20*/  R2UR.FILL UR27, R34 ;  /* 0x00000000221b72ca */ /* 0x000fe400004e0000 */
[----:B------:R-:W-:Y:S01]  /*3b30*/  R2UR.FILL UR25, R33 ;  /* 0x00000000211972ca */ /* 0x000fe200004e0000 */
[----:B----4-:R-:W-:Y:S01]  /*3b40*/  UIADD3 UR16, UPT, UPT, UR8, 0x8400, URZ ;  /* 0x0000840008107890 */ /* 0x010fe2000fffe0ff */
[----:B------:R-:W-:Y:S01]  /*3b50*/  MOV.SPILL R24, UR70 ;  /* 0x0000004600187c02 */ /* 0x000fe20009000f00 */
[----:B------:R-:W-:Y:S01]  /*3b60*/  UMOV UR17, UR9 ;  /* 0x0000000900117c82 */ /* 0x000fe20008000000 */
[----:B------:R-:W-:Y:S01]  /*3b70*/  UMOV UR19, UR75 ;  /* 0x0000004b00137c82 */ /* 0x000fe20008000000 */
[----:B------:R-:W-:Y:S01]  /*3b80*/  UMOV UR20, UR76 ;  /* 0x0000004c00147c82 */ /* 0x000fe20008000000 */
[----:B------:R-:W-:Y:S01]  /*3b90*/  UMOV UR21, UR77 ;  /* 0x0000004d00157c82 */ /* 0x000fe20008000000 */
[----:B------:R-:W-:Y:S01]  /*3ba0*/  UMOV UR18, UR7 ;  /* 0x0000000700127c82 */ /* 0x000fe20008000000 */
[----:B------:R-:W-:Y:S01]  /*3bb0*/  MOV.SPILL R31, UR39 ;  /* 0x00000027001f7c02 */ /* 0x000fe20009000f00 */
[----:B-1----:R-:W-:Y:S01]  /*3bc0*/  UIADD3 UR64, UPT, UPT, UR8, 0x8800, URZ ;  /* 0x0000880008407890 */ /* 0x002fe2000fffe0ff */
[----:B------:R-:W-:Y:S01]  /*3bd0*/  R2UR.FILL UR69, R23 ;  /* 0x00000000174572ca */ /* 0x000fe200004e0000 */
[----:B------:R-:W-:Y:S02]  /*3be0*/  UMOV UR65, UR9 ;  /* 0x0000000900417c82 */ /* 0x000fe40008000000 */
[----:B------:R1:W-:Y:S01]  /*3bf0*/  UTMALDG.4D.IM2COL [UR24], [UR12], UR6 ;  /* 0x000000180c0073b4 */ /* 0x0003e20008058006 */
[----:B------:R-:W-:Y:S02]  /*3c00*/  R2UR.FILL UR68, R22 ;  /* 0x00000000164472ca */ /* 0x000fe400004e0000 */
[----:B------:R-:W-:Y:S02]  /*3c10*/  R2UR.FILL UR67, R21 ;  /* 0x00000000154372ca */ /* 0x000fe400004e0000 */
[----:B------:R-:W-:Y:S02]  /*3c20*/  R2UR.FILL UR71, R25 ;  /* 0x00000000194772ca */ /* 0x000fe400004e0000 */
[----:B------:R-:W-:Y:S01]  /*3c30*/  R2UR.FILL UR70, R24 ;  /* 0x00000000184672ca */ /* 0x000fe200004e0000 */
[----:B------:R3:W-:Y:S01]  /*3c40*/  UTMALDG.4D.IM2COL [UR32], [UR12], UR6 ;  /* 0x000000200c0073b4 */ /* 0x0007e20008058006 */
[----:B------:R-:W-:Y:S01]  /*3c50*/  R2UR.FILL UR39, R31 ;  /* 0x000000001f2772ca */ /* 0x000fe200004e0000 */
[----:B------:R4:W-:Y:S01]  /*3c60*/  UTMALDG.4D.IM2COL [UR48], [UR12], UR6 ;  /* 0x000000300c0073b4 */ /* 0x0009e20008058006 */
[----:B------:R4:W-:Y:S01]  /*3c70*/  UTMALDG.4D.IM2COL [UR72], [UR12], UR6 ;  /* 0x000000480c0073b4 */ /* 0x0009e20008058006 */
[----:B------:R4:W-:Y:S01]  /*3c80*/  UTMALDG.4D.IM2COL [UR16], [UR12], UR6 ;  /* 0x000000100c0073b4 */ /* 0x0009e20008058006 */
[----:B-1----:R-:W-:Y:S03]  /*3c90*/  UIADD3 UR24, UPT, UPT, UR8, 0x8c00, URZ ;  /* 0x00008c0008187890 */ /* 0x002fe6000fffe0ff */
[----:B------:R1:W-:Y:S01]  /*3ca0*/  UTMALDG.4D.IM2COL [UR64], [UR12], UR6 ;  /* 0x000000400c0073b4 */ /* 0x0003e20008058006 */
[----:B------:R-:W-:Y:S01]  /*3cb0*/  UMOV UR25, UR9 ;  /* 0x0000000900197c82 */ /* 0x000fe20008000000 */
[----:B------:R-:W-:Y:S01]  /*3cc0*/  UMOV UR27, UR67 ;  /* 0x00000043001b7c82 */ /* 0x000fe20008000000 */
[----:B------:R-:W-:Y:S01]  /*3cd0*/  UMOV UR28, UR68 ;  /* 0x00000044001c7c82 */ /* 0x000fe20008000000 */
[----:B------:R-:W-:Y:S01]  /*3ce0*/  UMOV UR29, UR69 ;  /* 0x00000045001d7c82 */ /* 0x000fe20008000000 */
[----:B---3--:R-:W-:Y:S01]  /*3cf0*/  R2UR.FILL UR37, R29 ;  /* 0x000000001d2572ca */ /* 0x008fe200004e0000 */
[----:B------:R-:W-:Y:S01]  /*3d00*/  UIADD3 UR32, UPT, UPT, UR8, 0xa000, URZ ;  /* 0x0000a00008207890 */ /* 0x000fe2000fffe0ff */
[----:B------:R-:W-:Y:S01]  /*3d10*/  R2UR.FILL UR36, R28 ;  /* 0x000000001c2472ca */ /* 0x000fe200004e0000 */
[----:B------:R-:W-:Y:S01]  /*3d20*/  UMOV UR33, UR9 ;  /* 0x0000000900217c82 */ /* 0x000fe20008000000 */
[----:B------:R-:W-:Y:S01]  /*3d30*/  R2UR.FILL UR35, R27 ;  /* 0x000000001b2372ca */ /* 0x000fe200004e0000 */
[----:B----4-:R-:W-:Y:S01]  /*3d40*/  UIADD3 UR48, UPT, UPT, UR8, 0x9400, URZ ;  /* 0x0000940008307890 */ /* 0x010fe2000fffe0ff */
[----:B------:R-:W-:Y:S01]  /*3d50*/  UMOV UR49, UR9 ;  /* 0x0000000900317c82 */ /* 0x000fe20008000000 */
[----:B------:R-:W-:Y:S01]  /*3d60*/  UMOV UR51, UR59 ;  /* 0x0000003b00337c82 */ /* 0x000fe20008000000 */
[----:B------:R-:W-:Y:S01]  /*3d70*/  UMOV UR52, UR60 ;  /* 0x0000003c00347c82 */ /* 0x000fe20008000000 */
[----:B------:R-:W-:Y:S01]  /*3d80*/  UMOV UR53, UR61 ;  /* 0x0000003d00357c82 */ /* 0x000fe20008000000 */
[----:B------:R-:W-:Y:S01]  /*3d90*/  UMOV UR73, UR7 ;  /* 0x0000000700497c82 */ /* 0x000fe20008000000 */
[----:B------:R-:W-:Y:S01]  /*3da0*/  UMOV UR74, UR22 ;  /* 0x00000016004a7c82 */ /* 0x000fe20008000000 */
[----:B------:R-:W-:Y:S01]  /*3db0*/  UMOV UR26, UR73 ;  /* 0x00000049001a7c82 */ /* 0x000fe20008000000 */
[----:B------:R-:W-:Y:S01]  /*3dc0*/  UMOV UR50, UR73 ;  /* 0x0000004900327c82 */ /* 0x000fe20008000000 */
[----:B------:R3:W-:Y:S01]  /*3dd0*/  UTMALDG.4D.IM2COL [UR24], [UR12], UR6 ;  /* 0x000000180c0073b4 */ /* 0x0007e20008058006 */
[----:B------:R-:W-:Y:S02]  /*3de0*/  UIADD3 UR30, UPT, UPT, UR74, 0x1, URZ ;  /* 0x000000014a1e7890 */ /* 0x000fe4000fffe0ff */
[----:B------:R-:W-:Y:S02]  /*3df0*/  UIADD3 UR7, UPT, UPT, UR63, 0x1, URZ ;  /* 0x000000013f077890 */ /* 0x000fe4000fffe0ff */
[----:B------:R-:W-:Y:S01]  /*3e00*/  UIADD3 UR16, UPT, UPT, UR8, 0x9c00, URZ ;  /* 0x00009c0008107890 */ /* 0x000fe2000fffe0ff */
[----:B------:R-:W-:Y:S01]  /*3e10*/  UMOV UR19, UR43 ;  /* 0x0000002b00137c82 */ /* 0x000fe20008000000 */
[----:B------:R-:W-:Y:S01]  /*3e20*/  UTMALDG.4D.IM2COL [UR56], [UR12], UR6 ;  /* 0x000000380c0073b4 */ /* 0x000fe20008058006 */
[----:B------:R-:W-:Y:S01]  /*3e30*/  UMOV UR20, UR44 ;  /* 0x0000002c00147c82 */ /* 0x000fe20008000000 */
[----:B------:R-:W-:Y:S01]  /*3e40*/  UMOV UR21, UR45 ;  /* 0x0000002d00157c82 */ /* 0x000fe20008000000 */
[----:B------:R-:W-:Y:S01]  /*3e50*/  UMOV UR18, UR73 ;  /* 0x0000004900127c82 */ /* 0x000fe20008000000 */
[----:B-1----:R-:W1:Y:S01]  /*3e60*/  LDCU.64 UR64, c[0x0][0x348] ;  /* 0x00006900ff4077ac */ /* 0x002e620008000a00 */
[----:B------:R-:W-:Y:S01]  /*3e70*/  UTMALDG.4D.IM2COL [UR48], [UR12], UR6 ;  /* 0x000000300c0073b4 */ /* 0x000fe20008058006 */
[----:B------:R-:W-:Y:S01]  /*3e80*/  UISETP.NE.AND UP1, UPT, UR30, UR54, UPT ;  /* 0x000000361e00728c */ /* 0x000fe2000bf25270 */
[----:B------:R4:W-:Y:S10]  /*3e90*/  UTMALDG.4D.IM2COL [UR40], [UR12], UR6 ;  /* 0x000000280c0073b4 */ /* 0x0009f40008058006 */
[----:B------:R-:W-:Y:S02]  /*3ea0*/  @UP1 UIADD3 UR7, UPT, UPT, UR63, URZ, URZ ;  /* 0x000000ff3f071290 */ /* 0x000fe4000fffe0ff */
[----:B-1----:R-:W-:Y:S01]  /*3eb0*/  UIADD3 UR22, UP0, UPT, UR64, 0x180, URZ ;  /* 0x0000018040167890 */ /* 0x002fe2000ff1e0ff */
[----:B------:R1:W-:Y:S03]  /*3ec0*/  UTMALDG.4D.IM2COL [UR16], [UR12], UR6 ;  /* 0x000000100c0073b4 */ /* 0x0003e60008058006 */
[----:B------:R-:W-:Y:S02]  /*3ed0*/  UIADD3.X UR23, UPT, UPT, URZ, UR65, URZ, UP0, !UPT ;  /* 0x00000041ff177290 */ /* 0x000fe400087fe4ff */
[----:B------:R-:W-:Y:S02]  /*3ee0*/  UISETP.NE.AND UP0, UPT, UR7, UR46, UPT ;  /* 0x0000002e0700728c */ /* 0x000fe4000bf05270 */
[----:B---3--:R-:W-:Y:S01]  /*3ef0*/  UIADD3 UR24, UPT, UPT, UR8, 0xa400, URZ ;  /* 0x0000a40008187890 */ /* 0x008fe2000fffe0ff */
[----:B------:R-:W-:Y:S01]  /*3f00*/  UTMALDG.4D.IM2COL [UR32], [UR12], UR6 ;  /* 0x000000200c0073b4 */ /* 0x000fe20008058006 */
[----:B------:R-:W-:Y:S01]  /*3f10*/  USEL UR7, UR7, URZ, UP0 ;  /* 0x000000ff07077287 */ /* 0x000fe20008000000 */
[----:B------:R-:W-:Y:S01]  /*3f20*/  UMOV UR27, UR35 ;  /* 0x00000023001b7c82 */ /* 0x000fe20008000000 */
[----:B------:R-:W-:Y:S01]  /*3f30*/  UMOV UR28, UR36 ;  /* 0x00000024001c7c82 */ /* 0x000fe20008000000 */
[----:B------:R-:W-:Y:S03]  /*3f40*/  UMOV UR29, UR37 ;  /* 0x00000025001d7c82 */ /* 0x000fe60008000000 */
[----:B------:R-:W-:Y:S01]  /*3f50*/  IMAD.U32 R2, RZ, RZ, UR7 ;  /* 0x00000007ff027e24 */ /* 0x000fe2000f8e00ff */
[----:B------:R3:W-:Y:S01]  /*3f60*/  UTMALDG.4D.IM2COL [UR24], [UR12], UR6 ;  /* 0x000000180c0073b4 */ /* 0x0007e20008058006 */
[----:B----4-:R-:W-:Y:S01]  /*3f70*/  UMOV UR40, 0x0 ;  /* 0x0000000000287882 */ /* 0x010fe20000000000 */
[----:B------:R-:W-:Y:S01]  /*3f80*/  UMOV UR41, 0x10000000 ;  /* 0x1000000000297882 */ /* 0x000fe20000000000 */
[----:B-1----:R-:W-:Y:S01]  /*3f90*/  UIADD3 UR16, UPT, UPT, UR8, 0x1e800, URZ ;  /* 0x0001e80008107890 */ /* 0x002fe2000fffe0ff */
[----:B------:R-:W-:Y:S01]  /*3fa0*/  R2UR UR18, R14 ;  /* 0x000000000e1272ca */ /* 0x000fe200000e0000 */
[----:B------:R-:W-:Y:S01]  /*3fb0*/  UIADD3 UR8, UPT, UPT, UR8, 0x20800, URZ ;  /* 0x0002080008087890 */ /* 0x000fe2000fffe0ff */
[----:B------:R-:W-:Y:S01]  /*3fc0*/  UMOV UR20, UR74 ;  /* 0x0000004a00147c82 */ /* 0x000fe20008000000 */
[----:B------:R-:W-:Y:S01]  /*3fd0*/  UMOV UR21, UR63 ;  /* 0x0000003f00157c82 */ /* 0x000fe20008000000 */
[----:B------:R-:W-:Y:S09]  /*3fe0*/  UMOV UR19, UR11 ;  /* 0x0000000b00137c82 */ /* 0x000ff20008000000 */
[----:B------:R-:W-:Y:S01]  /*3ff0*/  UTMALDG.4D [UR16], [UR22], desc[UR40] ;  /* 0x00002810160075b4 */ /* 0x000fe20008019000 */
[----:B---3--:R-:W-:Y:S02]  /*4000*/  UIADD3 UR6, UPT, UPT, UR38, 0x1, URZ ;  /* 0x0000000126067890 */ /* 0x008fe4000fffe0ff */
[----:B------:R-:W-:Y:S02]  /*4010*/  @UP0 UIADD3 UR6, UPT, UPT, UR38, URZ, URZ ;  /* 0x000000ff26060290 */ /* 0x000fe4000fffe0ff */
[----:B------:R-:W-:Y:S01]  /*4020*/  UISETP.GT.U32.AND UP0, UPT, UR31, 0x1, UPT ;  /* 0x000000011f00788c */ /* 0x000fe2000bf04070 */
[----:B------:R-:W-:Y:S01]  /*4030*/  UMOV UR12, UR74 ;  /* 0x0000004a000c7c82 */ /* 0x000fe20008000000 */
[----:B------:R-:W-:Y:S02]  /*4040*/  UMOV UR13, UR63 ;  /* 0x0000003f000d7c82 */ /* 0x000fe40008000000 */
[----:B------:R1:W-:Y:S01]  /*4050*/  UTMALDG.4D [UR8], [UR22], desc[UR40] ;  /* 0x00002808160075b4 */ /* 0x0003e20008019000 */
[----:B------:R-:W-:Y:S01]  /*4060*/  UMOV UR38, UR6 ;  /* 0x0000000600267c82 */ /* 0x000fe20008000000 */
[----:B-1----:R-:W-:Y:S02]  /*4070*/  USEL UR9, UR30, URZ, UP1 ;  /* 0x000000ff1e097287 */ /* 0x002fe40008800000 */
[----:B------:R-:W-:Y:S04]  /*4080*/  UIADD3 UR8, UPT, UPT, UR31, -0x1, URZ ;  /* 0xffffffff1f087890 */ /* 0x000fe8000fffe0ff */
[----:B------:R-:W-:Y:S03]  /*4090*/  IMAD.U32 R0, RZ, RZ, UR9 ;  /* 0x00000009ff007e24 */ /* 0x000fe6000f8e00ff */
[----:B------:R-:W-:Y:S01]  /*40a0*/  UMOV UR31, UR8 ;  /* 0x00000008001f7c82 */ /* 0x000fe20008000000 */
[----:B------:R-:W-:Y:S01]  /*40b0*/  UMOV UR8, UR55 ;  /* 0x0000003700087c82 */ /* 0x000fe20008000000 */
[----:B--2---:R-:W-:Y:S05]  /*40c0*/  BRA.U UP0, `(.L_x_28) ;  /* 0xfffffff100e47547 */ /* 0x004fea000b83ffff */
.L_x_23:
[----:B------:R-:W-:Y:S01]  /*40d0*/  SHF.L.U32 R5, R3, 0x1f, RZ ;  /* 0x0000001f03057819 */ /* 0x000fe200000006ff */
[----:B------:R-:W-:-:S03]  /*40e0*/  NOP ;  /* 0x0000000000007918 */ /* 0x000fc60000000000 */
[----:B---3--:R-:W3:Y:S02]  /*40f0*/  SYNCS.PHASECHK.TRANS64.TRYWAIT P0, [UR62+0xa0], R5 ;  /* 0x0000a005ff0075a7 */ /* 0x008ee4000800113e */
[----:B---3--:R-:W-:Y:S05]  /*4100*/  @!P0 BRA `(.L_x_29) ;  /* 0x0000005800c48947 */ /* 0x008fea0003800000 */
.L_x_112:
[----:B--23--:R-:W2:Y:S01]  /*4110*/  LDS.128 R4, [UR62+0xe0] ;  /* 0x0000e03eff047984 */ /* 0x00cea20008000c00 */
[----:B------:R-:W-:Y:S01]  /*4120*/  UIADD3 UR4, UPT, UPT, UR62, 0xa8, URZ ;  /* 0x000000a83e047890 */ /* 0x000fe2000fffe0ff */
[----:B------:R-:W-:Y:S01]  /*4130*/  R2UR UR7, R18 ;  /* 0x00000000120772ca */ /* 0x000fe200000e0000 */
[----:B-1----:R-:W-:Y:S01]  /*4140*/  UISETP.GE.AND UP0, UPT, UR39, 0x1, UPT ;  /* 0x000000012700788c */ /* 0x002fe2000bf06270 */
[----:B------:R-:W-:Y:S01]  /*4150*/  @!PT LDS RZ, [RZ] ;  /* 0x00000000fffff984 */ /* 0x000fe20000000800 */
[----:B------:R-:W-:Y:S01]  /*4160*/  @!PT LDS RZ, [RZ] ;  /* 0x00000000fffff984 */ /* 0x000fe20000000800 */
[----:B------:R-:W-:Y:S01]  /*4170*/  @!PT LDS RZ, [RZ] ;  /* 0x00000000fffff984 */ /* 0x000fe20000000800 */
[----:B------:R-:W-:Y:S01]  /*4180*/  @!PT LDS RZ, [RZ] ;  /* 0x00000000fffff984 */ /* 0x000fe20000000800 */
[----:B------:R1:W-:Y:S06]  /*4190*/  MEMBAR.ALL.CTA ;  /* 0x0000000000007992 */ /* 0x0003ec0000008000 */
[----:B-1----:R-:W1:Y:S01]  /*41a0*/  FENCE.VIEW.ASYNC.S ;  /* 0x00000000000073c6 */ /* 0x002e620000000000 */
[----:B------:R-:W-:-:S09]  /*41b0*/  UPRMT UR4, URZ, 0x654, UR4 ;  /* 0x00000654ff047896 */ /* 0x000fd20008000004 */
[----:B-1----:R-:W-:Y:S01]  /*41c0*/  SYNCS.ARRIVE.TRANS64.RED.A1T0 RZ, [UR4], RZ ;  /* 0x000000ffffff79a7 */ /* 0x002fe20008100404 */
[----:B--2---:R-:W-:-:S13]  /*41d0*/  LOP3.LUT P0, RZ, R6, 0x1, RZ, 0xc0, !PT ;  /* 0x0000000106ff7812 */ /* 0x004fda000780c0ff */
[----:B------:R-:W-:Y:S01]  /*41e0*/  VOTEU.ANY UP1, P0 ;  /* 0x0000000000ff7886 */ /* 0x000fe20000020100 */
[----:B------:R-:W-:-:S13]  /*41f0*/  PLOP3.LUT P0, PT, PT, PT, UP1, 0x80, 0x8 ;  /* 0x000000000008781c */ /* 0x000fda0003f0f018 */
[----:B------:R-:W-:Y:S02]  /*4200*/  @P0 MOV R0, R4 ;  /* 0x0000000400000202 */ /* 0x000fe40000000f00 */
[----:B------:R-:W-:Y:S02]  /*4210*/  @P0 LOP3.LUT R4, R5, 0xffff, RZ, 0xc0, !PT ;  /* 0x0000ffff05040812 */ /* 0x000fe400078ec0ff */
[----:B------:R-:W-:Y:S02]  /*4220*/  @P0 R2UR UR6, R0 ;  /* 0x00000000000602ca */ /* 0x000fe400000e0000 */
[----:B------:R-:W-:-:S11]  /*4230*/  @P0 R2UR UR5, R4 ;  /* 0x00000000040502ca */ /* 0x000fd600000e0000 */
[----:B------:R-:W-:Y:S02]  /*4240*/  @UP1 UMOV UR7, UR6 ;  /* 0x0000000600071c82 */ /* 0x000fe40008000000 */
[----:B------:R-:W-:Y:S01]  /*4250*/  IMAD.U32 R18, RZ, RZ, UR7 ;  /* 0x00000007ff127e24 */ /* 0x000fe2000f8e00ff */
[----:B------:R-:W-:Y:S01]  /*4260*/  @UP1 UMOV UR71, UR5 ;  /* 0x0000000500471c82 */ /* 0x000fe20008000000 */
[----:B------:R-:W-:Y:S05]  /*4270*/  BRA.U !UP0, `(.L_x_30) ;  /* 0x0000000108e47547 */ /* 0x000fea000b800000 */
[----:B------:R-:W1:Y:S01]  /*4280*/  LDCU.128 UR16, c[0x0][0xb10] ;  /* 0x00016200ff1077ac */ /* 0x000e620008000c00 */
[----:B------:R-:W-:Y:S02]  /*4290*/  R2UR UR8, R16 ;  /* 0x00000000100872ca */ /* 0x000fe400000e0000 */
[----:B------:R-:W-:Y:S01]  /*42a0*/  R2UR UR12, R17 ;  /* 0x00000000110c72ca */ /* 0x000fe200000e0000 */
[----:B------:R-:W2:Y:S01]  /*42b0*/  LDCU UR20, c[0x0][0xb20] ;  /* 0x00016400ff1477ac */ /* 0x000ea20008000800 */
[----:B------:R-:W-:Y:S01]  /*42c0*/  R2UR UR21, R18 ;  /* 0x00000000121572ca */ /* 0x000fe200000e0000 */
[----:B------:R-:W3:Y:S01]  /*42d0*/  LDCU UR13, c[0x0][0xb0c] ;  /* 0x00016180ff0d77ac */ /* 0x000ee20008000800 */
[----:B------:R-:W4:Y:S01]  /*42e0*/  LDCU.64 UR14, c[0x0][0xb28] ;  /* 0x00016500ff0e77ac */ /* 0x000f220008000a00 */
[----:B------:R-:W-:-:S06]  /*42f0*/  UISETP.NE.AND UP3, UPT, UR39, 0x1, UPT ;  /* 0x000000012700788c */ /* 0x000fcc000bf65270 */
[----:B-1----:R-:W-:Y:S02]  /*4300*/  UIMAD.WIDE.U32 UR4, UR8, UR19, URZ ;  /* 0x00000013080472a5 */ /* 0x002fe4000f8e00ff */
[----:B------:R-:W-:Y:S02]  /*4310*/  UIMAD.WIDE.U32 UR6, UR12, UR16, URZ ;  /* 0x000000100c0672a5 */ /* 0x000fe4000f8e00ff */
[----:B------:R-:W-:Y:S02]  /*4320*/  UISETP.NE.AND UP0, UPT, UR18, 0x1, UPT ;  /* 0x000000011200788c */ /* 0x000fe4000bf05270 */
[----:B------:R-:W-:Y:S01]  /*4330*/  UIMAD.WIDE.U32 UR10, UR71, UR19, URZ ;  /* 0x00000013470a72a5 */ /* 0x000fe2000f8e00ff */
[----:B------:R-:W-:Y:S01]  /*4340*/  UMOV UR4, UR5 ;  /* 0x0000000500047c82 */ /* 0x000fe20008000000 */
[----:B---3--:R-:W-:Y:S02]  /*4350*/  UISETP.NE.AND UP2, UPT, UR13, 0x1, UPT ;  /* 0x000000010d00788c */ /* 0x008fe4000bf45270 */
[----:B--2---:R-:W-:-:S03]  /*4360*/  USHF.R.U32.HI UR5, URZ, UR20, UR4 ;  /* 0x00000014ff057299 */ /* 0x004fc60008011604 */
[----:B------:R-:W-:Y:S01]  /*4370*/  UMOV UR4, UR7 ;  /* 0x0000000700047c82 */ /* 0x000fe20008000000 */
[----:B------:R-:W-:Y:S02]  /*4380*/  USEL UR6, UR8, UR5, !UP0 ;  /* 0x0000000508067287 */ /* 0x000fe4000c000000 */
[----:B------:R-:W-:Y:S02]  /*4390*/  USHF.R.U32.HI UR4, URZ, UR17, UR4 ;  /* 0x00000011ff047299 */ /* 0x000fe40008011604 */
[----:B------:R-:W-:Y:S02]  /*43a0*/  UIMAD.WIDE.U32 UR8, UR21, UR16, URZ ;  /* 0x00000010150872a5 */ /* 0x000fe4000f8e00ff */
[----:B------:R-:W-:Y:S02]  /*43b0*/  USEL UR12, UR12, UR4, !UP2 ;  /* 0x000000040c0c7287 */ /* 0x000fe4000d000000 */
[----:B----4-:R-:W-:Y:S01]  /*43c0*/  UIMAD.WIDE.U32 UR4, UR6, UR14, URZ ;  /* 0x0000000e060472a5 */ /* 0x010fe2000f8e00ff */
[----:B------:R-:W-:Y:S01]  /*43d0*/  UMOV UR7, UR11 ;  /* 0x0000000b00077c82 */ /* 0x000fe20008000000 */
[----:B------:R-:W-:-:S02]  /*43e0*/  UIMAD.WIDE.U32 UR10, UR12, UR14, URZ ;  /* 0x0000000e0c0a72a5 */ /* 0x000fc4000f8e00ff */
[----:B------:R-:W-:-:S03]  /*43f0*/  USHF.R.U32.HI UR7, URZ, UR20, UR7 ;  /* 0x00000014ff077299 */ /* 0x000fc60008011607 */
[----:B------:R-:W-:Y:S01]  /*4400*/  UMOV UR4, UR5 ;  /* 0x0000000500047c82 */ /* 0x000fe20008000000 */
[----:B------:R-:W-:Y:S01]  /*4410*/  UMOV UR8, UR9 ;  /* 0x0000000900087c82 */ /* 0x000fe20008000000 */
[----:B------:R-:W-:Y:S01]  /*4420*/  @UP3 USHF.R.U32.HI UR6, URZ, UR15, UR4 ;  /* 0x0000000fff063299 */ /* 0x000fe20008011604 */
[----:B------:R-:W-:Y:S01]  /*4430*/  UMOV UR5, UR11 ;  /* 0x0000000b00057c82 */ /* 0x000fe20008000000 */
[----:B------:R-:W-:Y:S02]  /*4440*/  USHF.R.U32.HI UR8, URZ, UR17, UR8 ;  /* 0x00000011ff087299 */ /* 0x000fe40008011608 */
[----:B------:R-:W-:Y:S02]  /*4450*/  USEL UR4, UR71, UR7, !UP0 ;  /* 0x0000000747047287 */ /* 0x000fe4000c000000 */
[----:B------:R-:W-:Y:S02]  /*4460*/  @UP3 USHF.R.U32.HI UR12, URZ, UR15, UR5 ;  /* 0x0000000fff0c3299 */ /* 0x000fe40008011605 */
[----:B------:R-:W-:-:S02]  /*4470*/  UIMAD UR6, UR39, UR6, URZ ;  /* 0x00000006270672a4 */ /* 0x000fc4000f8e02ff */
[----:B------:R-:W-:Y:S02]  /*4480*/  USEL UR5, UR21, UR8, !UP2 ;  /* 0x0000000815057287 */ /* 0x000fe4000d000000 */
[----:B------:R-:W-:Y:S02]  /*4490*/  UIMAD UR8, UR39, UR12, URZ ;  /* 0x0000000c270872a4 */ /* 0x000fe4000f8e02ff */
[----:B------:R-:W-:Y:S02]  /*44a0*/  UISETP.GE.AND UP0, UPT, UR4, UR6, UPT ;  /* 0x000000060400728c */ /* 0x000fe4000bf06270 */
        /* <DEDUP_REMOVED lines=20> */
[----:B------:R-:W-:-:S06]  /*45f0*/  UIMAD UR4, UR5, UR13, UR6 ;  /* 0x0000000d050472a4 */ /* 0x000fcc000f8e0206 */
[----:B------:R-:W-:-:S07]  /*4600*/  IMAD.U32 R18, RZ, RZ, UR4 ;  /* 0x00000004ff127e24 */ /* 0x000fce000f8e00ff */
.L_x_30:
[----:B------:R-:W1:Y:S02]  /*4610*/  LDCU UR4, c[0x0][0xb30] ;  /* 0x00016600ff0477ac */ /* 0x000e640008000800 */
[----:B-1----:R-:W-:-:S09]  /*4620*/  UISETP.NE.AND UP0, UPT, UR4, 0x1, UPT ;  /* 0x000000010400788c */ /* 0x002fd2000bf05270 */
[----:B------:R-:W-:Y:S05]  /*4630*/  BRA.U UP0, `(.L_x_31) ;  /* 0x00000001004c7547 */ /* 0x000fea000b800000 */
[----:B------:R-:W1:Y:S01]  /*4640*/  LDCU.128 UR8, c[0x0][0xb10] ;  /* 0x00016200ff0877ac */ /* 0x000e620008000c00 */
[----:B------:R-:W-:Y:S01]  /*4650*/  R2UR UR14, R18 ;  /* 0x00000000120e72ca */ /* 0x000fe200000e0000 */
[----:B------:R-:W2:Y:S01]  /*4660*/  LDCU UR12, c[0x0][0xb0c] ;  /* 0x00016180ff0c77ac */ /* 0x000ea20008000800 */
[----:B------:R-:W3:Y:S11]  /*4670*/  LDCU UR13, c[0x0][0xb20] ;  /* 0x00016400ff0d77ac */ /* 0x000ef60008000800 */
[----:B-1----:R-:W-:-:S02]  /*4680*/  UIMAD.WIDE.U32 UR6, UR14, UR8, URZ ;  /* 0x000000080e0672a5 */ /* 0x002fc4000f8e00ff */
[----:B------:R-:W-:Y:S02]  /*4690*/  UIMAD.WIDE.U32 UR4, UR71, UR11, URZ ;  /* 0x0000000b470472a5 */ /* 0x000fe4000f8e00ff */
[----:B--2---:R-:W-:Y:S02]  /*46a0*/  UISETP.NE.AND UP2, UPT, UR12, 0x1, UPT ;  /* 0x000000010c00788c */ /* 0x004fe4000bf45270 */
[----:B------:R-:W-:Y:S01]  /*46b0*/  UISETP.NE.AND UP0, UPT, UR10, 0x1, UPT ;  /* 0x000000010a00788c */ /* 0x000fe2000bf05270 */
[----:B------:R-:W-:Y:S02]  /*46c0*/  UMOV UR6, UR7 ;  /* 0x0000000700067c82 */ /* 0x000fe40008000000 */
[----:B------:R-:W-:Y:S01]  /*46d0*/  UMOV UR4, UR5 ;  /* 0x0000000500047c82 */ /* 0x000fe20008000000 */
[----:B------:R-:W-:Y:S02]  /*46e0*/  USHF.R.U32.HI UR6, URZ, UR9, UR6 ;  /* 0x00000009ff067299 */ /* 0x000fe40008011606 */
[----:B---3--:R-:W-:-:S02]  /*46f0*/  USHF.R.U32.HI UR4, URZ, UR13, UR4 ;  /* 0x0000000dff047299 */ /* 0x008fc40008011604 */
[----:B------:R-:W-:Y:S02]  /*4700*/  USEL UR5, UR14, UR6, !UP2 ;  /* 0x000000060e057287 */ /* 0x000fe4000d000000 */
[----:B------:R-:W-:-:S04]  /*4710*/  USEL UR4, UR71, UR4, !UP0 ;  /* 0x0000000447047287 */ /* 0x000fc8000c000000 */
[----:B------:R-:W-:Y:S02]  /*4720*/  UIADD3 UR6, UPT, UPT, UR5, -UR4, URZ ;  /* 0x8000000405067290 */ /* 0x000fe4000fffe0ff */
[----:B------:R-:W-:Y:S02]  /*4730*/  UIADD3 UR4, UPT, UPT, -UR5, UR4, URZ ;  /* 0x0000000405047290 */ /* 0x000fe4000fffe1ff */
[----:B------:R-:W-:Y:S02]  /*4740*/  UIMAD UR71, UR6, UR10, UR71 ;  /* 0x0000000a064772a4 */ /* 0x000fe4000f8e0247 */
[----:B------:R-:W-:-:S06]  /*4750*/  UIMAD UR14, UR4, UR12, UR14 ;  /* 0x0000000c040e72a4 */ /* 0x000fcc000f8e020e */
[----:B------:R-:W-:-:S07]  /*4760*/  MOV R18, UR14 ;  /* 0x0000000e00127c02 */ /* 0x000fce0008000f00 */
.L_x_31:
[----:B------:R-:W-:Y:S01]  /*4770*/  R2UR UR6, R18 ;  /* 0x00000000120672ca */ /* 0x000fe200000e0000 */
[----:B------:R-:W-:Y:S01]  /*4780*/  UMOV UR54, UR70 ;  /* 0x0000004600367c82 */ /* 0x000fe20008000000 */
[----:B------:R-:W-:Y:S02]  /*4790*/  R2UR UR5, R57 ;  /* 0x00000000390572ca */ /* 0x000fe400000e0000 */
[----:B------:R-:W-:Y:S02]  /*47a0*/  R2UR UR4, R56 ;  /* 0x00000000380472ca */ /* 0x000fe400000e0000 */
[----:B------:R-:W-:Y:S02]  /*47b0*/  PLOP3.LUT P1, PT, PT, PT, PT, 0x80, 0x8 ;  /* 0x000000000008781c */ /* 0x000fe40003f2f070 */
[----:B------:R-:W-:-:S07]  /*47c0*/  LOP3.LUT R3, R3, 0x1, RZ, 0x3c, !PT ;  /* 0x0000000103037812 */ /* 0x000fce00078e3cff */
[----:B------:R-:W-:Y:S02]  /*47d0*/  UIADD3 UR50, UPT, UPT, UR6, UR5, URZ ;  /* 0x0000000506327290 */ /* 0x000fe4000fffe0ff */
[----:B------:R-:W-:Y:S01]  /*47e0*/  UIADD3 UR26, UPT, UPT, UR71, UR4, URZ ;  /* 0x00000004471a7290 */ /* 0x000fe2000fffe0ff */
[----:B------:R-:W-:Y:S11]  /*47f0*/  BRA.U UP1, `(.L_x_32) ;  /* 0xffffffcd01387547 */ /* 0x000ff6000b83ffff */
[----:B------:R-:W-:Y:S01]  /*4800*/  UIADD3 UR62, UPT, UPT, UR62, 0x30, URZ ;  /* 0x000000303e3e7890 */ /* 0x000fe2000fffe0ff */
[----:B------:R-:W-:-:S03]  /*4810*/  MOV R3, UR47 ;  /* 0x0000002f00037c02 */ /* 0x000fc60008000f00 */
[----:B------:R-:W-:Y:S01]  /*4820*/  ULEA UR4, UR55, UR62, 0x3 ;  /* 0x0000003e37047291 */ /* 0x000fe2000f8e18ff */
[----:B------:R-:W-:-:S08]  /*4830*/  SHF.L.U32 R3, R3, 0x1f, RZ ;  /* 0x0000001f03037819 */ /* 0x000fd000000006ff */
[----:B------:R-:W1:Y:S02]  /*4840*/  SYNCS.PHASECHK.TRANS64.TRYWAIT P0, [UR4], R3 ;  /* 0x00000003ff0075a7 */ /* 0x000e640008001104 */
[----:B-1----:R-:W-:Y:S05]  /*4850*/  @!P0 BRA `(.L_x_33) ;  /* 0x0000005400088947 */ /* 0x002fea0003800000 */
.L_x_114:
[----:B------:R-:W-:-:S04]  /*4860*/  UIADD3 UR4, UPT, UPT, UR55, 0x1, URZ ;  /* 0x0000000137047890 */ /* 0x000fc8000fffe0ff */
[----:B------:R-:W-:-:S04]  /*4870*/  UISETP.NE.AND UP0, UPT, UR4, 0x6, UPT ;  /* 0x000000060400788c */ /* 0x000fc8000bf05270 */
[----:B------:R-:W-:Y:S02]  /*4880*/  USEL UR5, URZ, 0x1, UP0 ;  /* 0x00000001ff057887 */ /* 0x000fe40008000000 */
[----:B------:R-:W-:Y:S02]  /*4890*/  USEL UR4, UR4, URZ, UP0 ;  /* 0x000000ff04047287 */ /* 0x000fe40008000000 */
[----:B------:R-:W-:Y:S02]  /*48a0*/  ULOP3.LUT UR6, UR47, UR5, URZ, 0x3c, !UPT ;  /* 0x000000052f067292 */ /* 0x000fe4000f8e3cff */
[----:B------:R-:W-:-:S04]  /*48b0*/  ULEA UR5, UR4, UR62, 0x3 ;  /* 0x0000003e04057291 */ /* 0x000fc8000f8e18ff */
[----:B-1----:R-:W-:-:S04]  /*48c0*/  MOV R3, UR6 ;  /* 0x0000000600037c02 */ /* 0x002fc80008000f00 */
[----:B------:R-:W-:-:S04]  /*48d0*/  SHF.L.U32 R3, R3, 0x1f, RZ ;  /* 0x0000001f03037819 */ /* 0x000fc800000006ff */
[----:B------:R-:W1:Y:S02]  /*48e0*/  SYNCS.PHASECHK.TRANS64.TRYWAIT P0, [UR5], R3 ;  /* 0x00000003ff0075a7 */ /* 0x000e640008001105 */
[----:B-1----:R-:W-:Y:S05]  /*48f0*/  @!P0 BRA `(.L_x_34) ;  /* 0x0000005000f88947 */ /* 0x002fea0003800000 */
.L_x_116:
        /* <DEDUP_REMOVED lines=10> */
.L_x_118:
        /* <DEDUP_REMOVED lines=10> */
.L_x_120:
        /* <DEDUP_REMOVED lines=10> */
.L_x_122:
[----:B------:R-:W-:-:S04]  /*4ae0*/  UIADD3 UR4, UPT, UPT, UR4, 0x1, URZ ;  /* 0x0000000104047890 */ /* 0x000fc8000fffe0ff */
[----:B------:R-:W-:-:S04]  /*4af0*/  UISETP.NE.AND UP0, UPT, UR4, 0x6, UPT ;  /* 0x000000060400788c */ /* 0x000fc8000bf05270 */
[----:B------:R-:W-:Y:S02]  /*4b00*/  USEL UR5, URZ, 0x1, UP0 ;  /* 0x00000001ff057887 */ /* 0x000fe40008000000 */
[----:B------:R-:W-:Y:S02]  /*4b10*/  USEL UR4, UR4, URZ, UP0 ;  /* 0x000000ff04047287 */ /* 0x000fe40008000000 */
[----:B------:R-:W-:Y:S02]  /*4b20*/  ULOP3.LUT UR5, UR6, UR5, URZ, 0x3c, !UPT ;  /* 0x0000000506057292 */ /* 0x000fe4000f8e3cff */
[----:B------:R-:W-:-:S04]  /*4b30*/  ULEA UR4, UR4, UR62, 0x3 ;  /* 0x0000003e04047291 */ /* 0x000fc8000f8e18ff */
[----:B------:R-:W-:Y:S02]  /*4b40*/  IMAD.U32 R2, RZ, RZ, UR5 ;  /* 0x00000005ff027e24 */ /* 0x000fe4000f8e00ff */
[----:B-1----:R-:W-:-:S03]  /*4b50*/  MOV R0, UR4 ;  /* 0x0000000400007c02 */ /* 0x002fc60008000f00 */
[----:B------:R-:W-:-:S07]  /*4b60*/  SHF.L.U32 R3, R2, 0x1f, RZ ;  /* 0x0000001f02037819 */ /* 0x000fce00000006ff */
.L_x_38:
[----:B-1----:R1:W2:Y:S02]  /*4b70*/  SYNCS.PHASECHK.TRANS64.TRYWAIT P0, [R0+URZ], R3 ;  /* 0x00000003000075a7 */ /* 0x0022a400080011ff */
[----:B--2---:R-:W-:Y:S05]  /*4b80*/  @!P0 NANOSLEEP.SYNCS 0x989680 ;  /* 0x009896800000895d */ /* 0x004fea0003900000 */
[----:B------:R-:W2:Y:S02]  /*4b90*/  @!P0 SYNCS.PHASECHK.TRANS64 P0, [R0+URZ], R3 ;  /* 0x00000003000085a7 */ /* 0x000ea400080010ff */
[----:B--2---:R-:W-:Y:S05]  /*4ba0*/  @P0 EXIT ;  /* 0x000000000000094d */ /* 0x004fea0003800000 */
[----:B------:R-:W-:Y:S05]  /*4bb0*/  BRA `(.L_x_38) ;  /* 0xfffffffc00ec7947 */ /* 0x000fea000383ffff */
.L_x_16:
[----:B------:R-:W2:Y:S02]  /*4bc0*/  S2UR UR4, SR_CgaCtaId ;  /* 0x00000000000479c3 */ /* 0x000ea40000008800 */
[----:B--2---:R-:W-:-:S04]  /*4bd0*/  UISETP.NE.AND UP0, UPT, UR4, URZ, UPT ;  /* 0x000000ff0400728c */ /* 0x004fc8000bf05270 */
[----:B------:R-:W-:-:S09]  /*4be0*/  UISETP.NE.OR UP0, UPT, UR15, 0x1, UP0 ;  /* 0x000000010f00788c */ /* 0x000fd20008705670 */
[----:B------:R-:W-:Y:S05]  /*4bf0*/  BRA.U UP0, `(.L_x_39) ;  /* 0x0000000100b47547 */ /* 0x000fea000b800000 */
[----:B------:R-:W2:Y:S01]  /*4c00*/  S2UR UR5, SR_CgaCtaId ;  /* 0x00000000000579c3 */ /* 0x000ea20000008800 */
[----:B------:R-:W-:Y:S01]  /*4c10*/  UMOV UR4, 0x400 ;  /* 0x0000040000047882 */ /* 0x000fe20000000000 */
[----:B------:R-:W-:Y:S01]  /*4c20*/  HFMA2 R3, -RZ, RZ, 0, 5.9604644775390625e-08 ;  /* 0x00000001ff037431 */ /* 0x000fe200000001ff */
[----:B------:R-:W-:Y:S01]  /*4c30*/  ISETP.NE.AND P0, PT, R0, RZ, PT ;  /* 0x000000ff0000720c */ /* 0x000fe20003f05270 */
[----:B------:R-:W-:Y:S01]  /*4c40*/  IMAD.MOV.U32 R8, RZ, RZ, RZ ;  /* 0x000000ffff087224 */ /* 0x000fe200078e00ff */
[----:B--2---:R-:W-:-:S04]  /*4c50*/  ULEA UR4, UR5, UR4, 0x18 ;  /* 0x0000000405047291 */ /* 0x004fc8000f8ec0ff */
[----:B------:R-:W-:Y:S02]  /*4c60*/  UIADD3 UR5, UPT, UPT, UR4, 0xa8, URZ ;  /* 0x000000a804057890 */ /* 0x000fe4000fffe0ff */
[----:B------:R-:W-:Y:S02]  /*4c70*/  UIADD3 UR8, UPT, UPT, UR4, 0xa0, URZ ;  /* 0x000000a004087890 */ /* 0x000fe4000fffe0ff */
[----:B------:R-:W-:-:S12]  /*4c80*/  UPRMT UR5, URZ, 0x654, UR5 ;  /* 0x00000654ff057896 */ /* 0x000fd80008000005 */
.L_x_42:
[----:B------:R-:W-:Y:S01]  /*4c90*/  SHF.L.U32 R7, R3, 0x1f, RZ ;  /* 0x0000001f03077819 */ /* 0x000fe200000006ff */
[----:B------:R-:W-:Y:S02]  /*4ca0*/  IMAD.U32 R9, RZ, RZ, UR8 ;  /* 0x00000008ff097e24 */ /* 0x000fe4000f8e00ff */
[----:B------:R-:W-:Y:S01]  /*4cb0*/  @!P0 IMAD.MOV.U32 R5, RZ, RZ, 0x10 ;  /* 0x00000010ff058424 */ /* 0x000fe200078e00ff */
[----:B------:R-:W2:Y:S02]  /*4cc0*/  SYNCS.PHASECHK.TRANS64.TRYWAIT P1, [UR4+0xa8], R7 ;  /* 0x0000a807ff0075a7 */ /* 0x000ea40008021104 */
[----:B------:R-:W-:-:S04]  /*4cd0*/  PRMT R9, R0, 0x654, R9 ;  /* 0x0000065400097816 */ /* 0x000fc80000000009 */
[----:B------:R-:W-:Y:S01]  /*4ce0*/  SEL R2, R9, R2, !P0 ;  /* 0x0000000209027207 */ /* 0x000fe20004000000 */
[----:B--2---:R-:W-:Y:S06]  /*4cf0*/  @!P1 BRA `(.L_x_40) ;  /* 0x0000005000589947 */ /* 0x004fec0003800000 */
.L_x_124:
[----:B------:R-:W-:Y:S01]  /*4d00*/  UIADD3 UR6, UPT, UPT, UR4, 0xe0, URZ ;  /* 0x000000e004067890 */ /* 0x000fe2000fffe0ff */
[----:B------:R3:W-:Y:S01]  /*4d10*/  @!P0 SYNCS.ARRIVE.TRANS64.RED RZ, [R2+URZ], R5 ;  /* 0x0000000502ff89a7 */ /* 0x0007e200080004ff */
[----:B------:R-:W-:Y:S01]  /*4d20*/  UIADD3 UR7, UPT, UPT, UR4, 0xa0, URZ ;  /* 0x000000a004077890 */ /* 0x000fe2000fffe0ff */
[----:B------:R-:W-:-:S08]  /*4d30*/  LOP3.LUT R3, R3, 0x1, RZ, 0x3c, !PT ;  /* 0x0000000103037812 */ /* 0x000fd000078e3cff */
[----:B------:R-:W-:Y:S06]  /*4d40*/  UGETNEXTWORKID.BROADCAST [UR6], [UR7] ;  /* 0x00000000060073ca */ /* 0x000fec0008000100 */
[----:B---3--:R-:W-:-:S04]  /*4d50*/  SHF.L.U32 R5, R8, 0x1f, RZ ;  /* 0x0000001f08057819 */ /* 0x008fc800000006ff */
[----:B------:R-:W3:Y:S02]  /*4d60*/  SYNCS.PHASECHK.TRANS64.TRYWAIT P1, [UR4+0xa0], R5 ;  /* 0x0000a005ff0075a7 */ /* 0x000ee40008021104 */
[----:B---3--:R-:W-:Y:S05]  /*4d70*/  @!P1 BRA `(.L_x_41) ;  /* 0x0000005000509947 */ /* 0x008fea0003800000 */
.L_x_126:
[----:B--2---:R-:W2:Y:S01]  /*4d80*/  LDS.128 R4, [UR4+0xe0] ;  /* 0x0000e004ff047984 */ /* 0x004ea20008000c00 */
[----:B------:R-:W-:Y:S01]  /*4d90*/  LOP3.LUT R8, R8, 0x1, RZ, 0x3c, !PT ;  /* 0x0000000108087812 */ /* 0x000fe200078e3cff */
[----:B------:R-:W-:Y:S01]  /*4da0*/  @!PT LDS RZ, [RZ] ;  /* 0x00000000fffff984 */ /* 0x000fe20000000800 */
[----:B------:R-:W-:Y:S01]  /*4db0*/  @!PT LDS RZ, [RZ] ;  /* 0x00000000fffff984 */ /* 0x000fe20000000800 */
[----:B------:R-:W-:Y:S01]  /*4dc0*/  @!PT LDS RZ, [RZ] ;  /* 0x00000000fffff984 */ /* 0x000fe20000000800 */
[----:B------:R-:W-:Y:S01]  /*4dd0*/  @!PT LDS RZ, [RZ] ;  /* 0x00000000fffff984 */ /* 0x000fe20000000800 */
[----:B------:R3:W-:Y:S06]  /*4de0*/  MEMBAR.ALL.CTA ;  /* 0x0000000000007992 */ /* 0x0007ec0000008000 */
[----:B---3--:R-:W3:Y:S02]  /*4df0*/  FENCE.VIEW.ASYNC.S ;  /* 0x00000000000073c6 */ /* 0x008ee40000000000 */
[----:B---3--:R-:W-:Y:S01]  /*4e00*/  SYNCS.ARRIVE.TRANS64.RED.A1T0 RZ, [UR5], RZ ;  /* 0x000000ffffff79a7 */ /* 0x008fe20008100405 */
[----:B--2---:R-:W-:-:S13]  /*4e10*/  LOP3.LUT P1, RZ, R6, 0x1, RZ, 0xc0, !PT ;  /* 0x0000000106ff7812 */ /* 0x004fda000782c0ff */
[----:B------:R-:W-:Y:S05]  /*4e20*/  @P1 BRA `(.L_x_42) ;  /* 0xfffffffc00981947 */ /* 0x000fea000383ffff */
[----:B------:R-:W-:-:S04]  /*4e30*/  SHF.L.U32 R0, R3, 0x1f, RZ ;  /* 0x0000001f03007819 */ /* 0x000fc800000006ff */
[----:B------:R-:W2:Y:S02]  /*4e40*/  SYNCS.PHASECHK.TRANS64 P0, [UR4+0xa8], R0 ;  /* 0x0000a800ff0075a7 */ /* 0x000ea40008001004 */
[----:B-12---:R-:W-:Y:S05]  /*4e50*/  @P0 EXIT ;  /* 0x000000000000094d */ /* 0x006fea0003800000 */
[----:B------:R-:W-:-:S07]  /*4e60*/  MOV R0, UR4 ;  /* 0x0000000400007c02 */ /* 0x000fce0008000f00 */
.L_x_43:
[----:B-1----:R-:W-:-:S04]  /*4e70*/  SHF.L.U32 R5, R3, 0x1f, RZ ;  /* 0x0000001f03057819 */ /* 0x002fc800000006ff */
[----:B------:R1:W2:Y:S03]  /*4e80*/  SYNCS.PHASECHK.TRANS64.TRYWAIT P0, [R0+URZ+0xa8], R5 ;  /* 0x0000a805000075a7 */ /* 0x0002a600080011ff */
[----:B--2---:R-:W-:Y:S05]  /*4e90*/  @!P0 NANOSLEEP.SYNCS 0x989680 ;  /* 0x009896800000895d */ /* 0x004fea0003900000 */
[----:B------:R-:W2:Y:S02]  /*4ea0*/  @!P0 SYNCS.PHASECHK.TRANS64 P0, [R0+URZ+0xa8], R5 ;  /* 0x0000a805000085a7 */ /* 0x000ea400080010ff */
[----:B--2---:R-:W-:Y:S05]  /*4eb0*/  @P0 EXIT ;  /* 0x000000000000094d */ /* 0x004fea0003800000 */
[----:B------:R-:W-:Y:S05]  /*4ec0*/  BRA `(.L_x_43) ;  /* 0xfffffffc00e87947 */ /* 0x000fea000383ffff */
.L_x_39:
[----:B------:R-:W-:-:S09]  /*4ed0*/  UISETP.NE.AND UP0, UPT, UR15, URZ, UPT ;  /* 0x000000ff0f00728c */ /* 0x000fd2000bf05270 */
[----:B------:R-:W-:Y:S05]  /*4ee0*/  BRA.U UP0, `(.L_x_44) ;  /* 0x0000001100047547 */ /* 0x000fea000b800000 */
[----:B------:R-:W2:Y:S01]  /*4ef0*/  S2UR UR7, SR_CgaCtaId ;  /* 0x00000000000779c3 */ /* 0x000ea20000008800 */
[----:B------:R-:W-:Y:S01]  /*4f00*/  UMOV UR4, 0x40 ;  /* 0x0000004000047882 */ /* 0x000fe20000000000 */
[----:B------:R-:W-:Y:S01]  /*4f10*/  NOP ;  /* 0x0000000000007918 */ /* 0x000fe20000000000 */
[----:B------:R-:W-:Y:S01]  /*4f20*/  UMOV UR6, 0x400 ;  /* 0x0000040000067882 */ /* 0x000fe20000000000 */
[----:B--2---:R-:W-:Y:S02]  /*4f30*/  ULEA UR5, UR7, UR4, 0x18 ;  /* 0x0000000407057291 */ /* 0x004fe4000f8ec0ff */
[----:B------:R-:W-:-:S07]  /*4f40*/  ULEA UR6, UR7, UR6, 0x18 ;  /* 0x0000000607067291 */ /* 0x000fce000f8ec0ff */
[----:B------:R-:W2:Y:S02]  /*4f50*/  LDS.U8 R0, [UR5+0x1c] ;  /* 0x00001c05ff007984 */ /* 0x000ea40008000000 */
[----:B--2---:R-:W-:-:S13]  /*4f60*/  ISETP.NE.AND P0, PT, R0, RZ, PT ;  /* 0x000000ff0000720c */ /* 0x004fda0003f05270 */
[----:B------:R-:W-:Y:S05]  /*4f70*/  @P0 BRA `(.L_x_45) ;  /* 0x0000000000580947 */ /* 0x000fea0003800000 */
[----:B------:R-:W-:-:S13]  /*4f80*/  ELECT P0, URZ, PT ;  /* 0x0000000000ff782f */ /* 0x000fda0003800000 */
[----:B------:R-:W-:Y:S05]  /*4f90*/  @!P0 BRA `(.L_x_46) ;  /* 0x0000000000608947 */ /* 0x000fea0003800000 */
[----:B------:R-:W-:Y:S01]  /*4fa0*/  UMOV UR4, 0x10 ;  /* 0x0000001000047882 */ /* 0x000fe20000000000 */
[----:B------:R-:W-:Y:S01]  /*4fb0*/  HFMA2 R0, -RZ, RZ, 0, 5.9604644775390625e-08 ;  /* 0x00000001ff007431 */ /* 0x000fe200000001ff */
[----:B------:R-:W-:-:S03]  /*4fc0*/  MOV R2, 0xffff ;  /* 0x0000ffff00027802 */ /* 0x000fc60000000f00 */
[----:B------:R-:W-:Y:S04]  /*4fd0*/  DEPBAR.LE SB2, 0x36 ;  /* 0x0000ad800000791a */ /* 0x000fe80000000000 */
[----:B------:R-:W2:Y:S02]  /*4fe0*/  UTCATOMSWS.FIND_AND_SET.ALIGN UP0, UR4, UR4 ;  /* 0x00000004000475e3 */ /* 0x000ea40008000800 */
[----:B--2---:R-:W-:Y:S01]  /*4ff0*/  MOV R3, UR4 ;  /* 0x0000000400037c02 */ /* 0x004fe20008000f00 */
[----:B------:R-:W-:Y:S06]  /*5000*/  BRA.U UP0, `(.L_x_47) ;  /* 0x0000000100187547 */ /* 0x000fec000b800000 */
.L_x_48:
[----:B------:R-:W-:Y:S05]  /*5010*/  NANOSLEEP 0x64 ;  /* 0x000000640000795d */ /* 0x000fea0003800000 */
[----:B------:R-:W-:-:S05]  /*5020*/  UMOV UR4, 0x10 ;  /* 0x0000001000047882 */ /* 0x000fca0000000000 */
[----:B------:R-:W-:Y:S04]  /*5030*/  DEPBAR.LE SB2, 0x36 ;  /* 0x0000ad800000791a */ /* 0x000fe80000000000 */
[----:B------:R-:W2:Y:S02]  /*5040*/  UTCATOMSWS.FIND_AND_SET.ALIGN UP0, UR4, UR4 ;  /* 0x00000004000475e3 */ /* 0x000ea40008000800 */
[----:B--2---:R-:W-:Y:S01]  /*5050*/  MOV R3, UR4 ;  /* 0x0000000400037c02 */ /* 0x004fe20008000f00 */
[----:B------:R-:W-:Y:S05]  /*5060*/  BRA.U !UP0, `(.L_x_48) ;  /* 0xfffffffd08e87547 */ /* 0x000fea000b83ffff */
.L_x_47:
[-C--:B------:R-:W-:Y:S02]  /*5070*/  SHF.L.U32 R2, R2, R3.reuse, RZ ;  /* 0x0000000302027219 */ /* 0x080fe400000006ff */
[----:B------:R-:W-:Y:S01]  /*5080*/  SHF.L.U32 R0, R0, R3, RZ ;  /* 0x0000000300007219 */ /* 0x000fe200000006ff */
[----:B------:R-:W-:Y:S02]  /*5090*/  IMAD.SHL.U32 R3, R3, 0x20, RZ ;  /* 0x0000002003037824 */ /* 0x000fe400078e00ff */
[----:B------:R2:W-:Y:S04]  /*50a0*/  ATOMS.OR RZ, [UR5+0x14], R2 ;  /* 0x00001402ffff798c */ /* 0x0005e8000b000005 */
[----:B------:R2:W-:Y:S04]  /*50b0*/  ATOMS.OR RZ, [UR5+0x18], R0 ;  /* 0x00001800ffff798c */ /* 0x0005e8000b000005 */
[----:B------:R2:W-:Y:S01]  /*50c0*/  STS [UR6+0xf0], R3 ;  /* 0x0000f003ff007988 */ /* 0x0005e20008000806 */
[----:B------:R-:W-:Y:S05]  /*50d0*/  BRA `(.L_x_46) ;  /* 0x0000000000107947 */ /* 0x000fea0003800000 */
.L_x_45:
[----:B------:R-:W-:Y:S02]  /*50e0*/  MOV R0, 0xffffffff ;  /* 0xffffffff00007802 */ /* 0x000fe40000000f00 */
[----:B------:R-:W-:-:S03]  /*50f0*/  MOV R2, 0x5120 ;  /* 0x0000512000027802 */ /* 0x000fc60000000f00 */
[----:B------:R2:W-:Y:S04]  /*5100*/  STS [UR6+0xf0], R0 ;  /* 0x0000f000ff007988 */ /* 0x0005e80008000806 */
[----:B-12--5:R-:W-:Y:S05]  /*5110*/  CALL.REL.NOINC `($__internal_1_$__cuda_sm10x_tcgen05_guardrail_trap_phase_invalid_during_alloc) ;  /* 0x0000005000e47944 */ /* 0x026fea0003c00000 */
.L_x_46:
[----:B------:R-:W-:Y:S05]  /*5120*/  WARPSYNC.ALL ;  /* 0x0000000000007948 */ /* 0x000fea0003800000 */
[----:B------:R-:W3:Y:S01]  /*5130*/  S2UR UR4, SR_CgaCtaId ;  /* 0x00000000000479c3 */ /* 0x000ee20000008800 */
[----:B------:R-:W-:Y:S01]  /*5140*/  UMOV UR23, 0x400 ;  /* 0x0000040000177882 */ /* 0x000fe20000000000 */
[----:B------:R-:W-:-:S06]  /*5150*/  NOP ;  /* 0x0000000000007918 */ /* 0x000fcc0000000000 */
[----:B------:R-:W-:Y:S06]  /*5160*/  BAR.ARV 0x6, 0xa0 ;  /* 0x0182800000007b1d */ /* 0x000fec0000002000 */
[----:B------:R-:W4:Y:S01]  /*5170*/  LDCU.64 UR6, c[0x0][0x388] ;  /* 0x00007100ff0677ac */ /* 0x000f220008000a00 */
[----:B------:R-:W-:Y:S01]  /*5180*/  IMAD.MOV.U32 R8, RZ, RZ, 0x1 ;  /* 0x00000001ff087424 */ /* 0x000fe200078e00ff */
[----:B------:R-:W-:Y:S01]  /*5190*/  UMOV UR26, URZ ;  /* 0x000000ff001a7c82 */ /* 0x000fe20008000000 */
[----:B------:R-:W-:Y:S01]  /*51a0*/  UMOV UR22, URZ ;  /* 0x000000ff00167c82 */ /* 0x000fe20008000000 */
[----:B------:R-:W-:Y:S01]  /*51b0*/  UMOV UR42, 0x0 ;  /* 0x00000000002a7882 */ /* 0x000fe20000000000 */
[----:B------:R-:W-:Y:S01]  /*51c0*/  UMOV UR43, 0x4110910 ;  /* 0x04110910002b7882 */ /* 0x000fe20000000000 */
[----:B------:R-:W-:Y:S01]  /*51d0*/  UMOV UR40, 0x0 ;  /* 0x0000000000287882 */ /* 0x000fe20000000000 */
[----:B------:R-:W-:Y:S01]  /*51e0*/  UMOV UR41, 0x4110910 ;  /* 0x0411091000297882 */ /* 0x000fe20000000000 */
[----:B---3--:R-:W-:Y:S01]  /*51f0*/  ULEA UR23, UR4, UR23, 0x18 ;  /* 0x0000001704177291 */ /* 0x008fe2000f8ec0ff */
[----:B------:R-:W-:Y:S01]  /*5200*/  UMOV UR38, 0x0 ;  /* 0x0000000000267882 */ /* 0x000fe20000000000 */
[----:B-1----:R-:W-:-:S02]  /*5210*/  UMOV UR39, 0x4110910 ;  /* 0x0411091000277882 */ /* 0x002fc40000000000 */
[----:B------:R-:W-:Y:S01]  /*5220*/  UIADD3 UR44, UPT, UPT, UR23, 0xa8, URZ ;  /* 0x000000a8172c7890 */ /* 0x000fe2000fffe0ff */
[----:B------:R-:W-:Y:S01]  /*5230*/  UMOV UR36, 0x0 ;  /* 0x0000000000247882 */ /* 0x000fe20000000000 */
[----:B------:R-:W-:Y:S01]  /*5240*/  UMOV UR37, 0x4110910 ;  /* 0x0411091000257882 */ /* 0x000fe20000000000 */
[----:B----4-:R-:W-:Y:S02]  /*5250*/  UIADD3 UR4, UPT, UPT, UR6, 0x3f, URZ ;  /* 0x0000003f06047890 */ /* 0x010fe4000fffe0ff */
[----:B------:R-:W2:Y:S01]  /*5260*/  LDS R9, [UR23+0xf0] ;  /* 0x0000f017ff097984 */ /* 0x000ea20008000800 */
[----:B------:R-:W1:Y:S01]  /*5270*/  LDCU UR6, c[0x0][0x390] ;  /* 0x00007200ff0677ac */ /* 0x000e620008000800 */
[----:B------:R-:W-:Y:S01]  /*5280*/  USHF.R.S32.HI UR5, URZ, 0x1f, UR4 ;  /* 0x0000001fff057899 */ /* 0x000fe20008011404 */
[----:B------:R-:W-:Y:S01]  /*5290*/  UMOV UR34, 0x0 ;  /* 0x0000000000227882 */ /* 0x000fe20000000000 */
[----:B------:R-:W-:Y:S02]  /*52a0*/  UMOV UR35, 0x4110910 ;  /* 0x0411091000237882 */ /* 0x000fe40000000000 */
[----:B------:R-:W-:-:S02]  /*52b0*/  ULEA.HI UR4, UR5, UR4, URZ, 0x6 ;  /* 0x0000000405047291 */ /* 0x000fc4000f8f30ff */
[----:B------:R-:W-:Y:S02]  /*52c0*/  UIADD3 UR5, UPT, UPT, UR23, 0x6800, URZ ;  /* 0x0000680017057890 */ /* 0x000fe4000fffe0ff */
[----:B------:R-:W-:Y:S02]  /*52d0*/  USHF.R.S32.HI UR4, URZ, 0x6, UR4 ;  /* 0x00000006ff047899 */ /* 0x000fe40008011404 */
[----:B------:R-:W-:Y:S02]  /*52e0*/  USHF.R.U32.HI UR5, URZ, 0x4, UR5 ;  /* 0x00000004ff057899 */ /* 0x000fe40008011605 */
[----:B------:R-:W-:Y:S02]  /*52f0*/  UIMAD UR7, UR4, UR7, URZ ;  /* 0x00000007040772a4 */ /* 0x000fe4000f8e02ff */
[----:B------:R-:W-:Y:S02]  /*5300*/  UIADD3 UR4, UPT, UPT, UR23, 0x1e800, URZ ;  /* 0x0001e80017047890 */ /* 0x000fe4000fffe0ff */
[----:B------:R-:W-:-:S02]  /*5310*/  ULOP3.LUT UR24, UR5, 0x3fff, URZ, 0xc0, !UPT ;  /* 0x00003fff05187892 */ /* 0x000fc4000f8ec0ff */
[----:B------:R-:W-:Y:S02]  /*5320*/  USHF.R.U32.HI UR4, URZ, 0x4, UR4 ;  /* 0x00000004ff047899 */ /* 0x000fe40008011604 */
[----:B------:R-:W-:Y:S02]  /*5330*/  UPRMT UR44, URZ, 0x654, UR44 ;  /* 0x00000654ff2c7896 */ /* 0x000fe4000800002c */
[----:B------:R-:W-:Y:S02]  /*5340*/  ULOP3.LUT UR25, UR4, 0x3fff, URZ, 0xc0, !UPT ;  /* 0x00003fff04197892 */ /* 0x000fe4000f8ec0ff */
[----:B-1----:R-:W-:Y:S02]  /*5350*/  UIMAD UR4, UR7, UR6, URZ ;  /* 0x00000006070472a4 */ /* 0x002fe4000f8e02ff */
[----:B------:R-:W-:Y:S02]  /*5360*/  ULOP3.LUT UR24, UR24, 0x10000, URZ, 0xfc, !UPT ;  /* 0x0001000018187892 */ /* 0x000fe4000f8efcff */
[----:B------:R-:W-:-:S02]  /*5370*/  ULOP3.LUT UR25, UR25, 0x2000000, URZ, 0xfc, !UPT ;  /* 0x0200000019197892 */ /* 0x000fc4000f8efcff */
[----:B------:R-:W-:Y:S02]  /*5380*/  UIADD3 UR45, UPT, UPT, UR4, -0x1, URZ ;  /* 0xffffffff042d7890 */ /* 0x000fe4000fffe0ff */
[----:B------:R-:W-:Y:S01]  /*5390*/  UISETP.GE.AND UP3, UPT, UR4, 0x1, UPT ;  /* 0x000000010400788c */ /* 0x000fe2000bf66270 */
[----:B------:R-:W-:Y:S01]  /*53a0*/  UMOV UR32, 0x0 ;  /* 0x0000000000207882 */ /* 0x000fe20000000000 */
[C---:B--2---:R-:W-:Y:S01]  /*53b0*/  VIADD R3, R9.reuse, 0x40 ;  /* 0x0000004009037836 */ /* 0x044fe20000000000 */
[----:B------:R-:W-:Y:S01]  /*53c0*/  LOP3.LUT R2, R9, 0xffff, RZ, 0xc0, !PT ;  /* 0x0000ffff09027812 */ /* 0x000fe200078ec0ff */
[----:B------:R-:W-:Y:S01]  /*53d0*/  UMOV UR33, 0x4110910 ;  /* 0x0411091000217882 */ /* 0x000fe20000000000 */
[----:B------:R-:W-:Y:S01]  /*53e0*/  UMOV UR30, 0x0 ;  /* 0x00000000001e7882 */ /* 0x000fe20000000000 */
[----:B------:R-:W-:Y:S01]  /*53f0*/  UMOV UR31, 0x4110910 ;  /* 0x04110910001f7882 */ /* 0x000fe20000000000 */
[----:B------:R-:W-:Y:S01]  /*5400*/  LOP3.LUT R3, R3, 0xffff, RZ, 0xc0, !PT ;  /* 0x0000ffff03037812 */ /* 0x000fe200078ec0ff */
[----:B------:R-:W-:Y:S01]  /*5410*/  UMOV UR28, 0x0 ;  /* 0x00000000001c7882 */ /* 0x000fe20000000000 */
[----:B------:R-:W-:-:S03]  /*5420*/  UMOV UR29, 0x4110910 ;  /* 0x04110910001d7882 */ /* 0x000fc60000000000 */
[----:B------:R1:W-:Y:S02]  /*5430*/  STL.64 [R1], R2 ;  /* 0x0000000201007387 */ /* 0x0003e40000100a00 */
[----:B-1----:R-:W-:-:S07]  /*5440*/  CS2R R2, SRZ ;  /* 0x0000000000027805 */ /* 0x002fce000001ff00 */
.L_x_55:
[----:B-1----:R-:W-:-:S04]  /*5450*/  SHF.L.U32 R5, R3, 0x1f, RZ ;  /* 0x0000001f03057819 */ /* 0x002fc800000006ff */
[----:B------:R-:W1:Y:S02]  /*5460*/  SYNCS.PHASECHK.TRANS64.TRYWAIT P0, [UR23+0xa0], R5 ;  /* 0x0000a005ff0075a7 */ /* 0x000e640008001117 */
[----:B-12---:R-:W-:Y:S05]  /*5470*/  @!P0 BRA `(.L_x_49) ;  /* 0x0000004800a88947 */ /* 0x006fea0003800000 */
.L_x_128:
[----:B-1----:R-:W1:Y:S01]  /*5480*/  LDS.128 R4, [UR23+0xe0] ;  /* 0x0000e017ff047984 */ /* 0x002e620008000c00 */
[----:B------:R-:W-:Y:S01]  /*5490*/  ULEA UR27, UR26, UR23, 0x3 ;  /* 0x000000171a1b7291 */ /* 0x000fe2000f8e18ff */
[----:B------:R-:W-:Y:S01]  /*54a0*/  SHF.L.U32 R0, R8, 0x1f, RZ ;  /* 0x0000001f08007819 */ /* 0x000fe200000006ff */
[----:B------:R-:W-:Y:S01]  /*54b0*/  @!PT LDS RZ, [RZ] ;  /* 0x00000000fffff984 */ /* 0x000fe20000000800 */
[----:B------:R-:W-:Y:S01]  /*54c0*/  @!PT LDS RZ, [RZ] ;  /* 0x00000000fffff984 */ /* 0x000fe20000000800 */
[----:B------:R-:W-:Y:S01]  /*54d0*/  @!PT LDS RZ, [RZ] ;  /* 0x00000000fffff984 */ /* 0x000fe20000000800 */
[----:B------:R-:W-:Y:S01]  /*54e0*/  @!PT LDS RZ, [RZ] ;  /* 0x00000000fffff984 */ /* 0x000fe20000000800 */
[----:B------:R2:W-:Y:S06]  /*54f0*/  MEMBAR.ALL.CTA ;  /* 0x0000000000007992 */ /* 0x0005ec0000008000 */
[----:B--2---:R-:W2:Y:S02]  /*5500*/  FENCE.VIEW.ASYNC.S ;  /* 0x00000000000073c6 */ /* 0x004ea40000000000 */
[----:B--2---:R-:W-:Y:S01]  /*5510*/  SYNCS.ARRIVE.TRANS64.RED.A1T0 RZ, [UR44], RZ ;  /* 0x000000ffffff79a7 */ /* 0x004fe2000810042c */
[----:B------:R-:W2:Y:S01]  /*5520*/  SYNCS.PHASECHK.TRANS64.TRYWAIT P0, [UR27+0xc0], R0 ;  /* 0x0000c000ff0075a7 */ /* 0x000ea2000800111b */
[----:B-1----:R-:W-:Y:S01]  /*5530*/  LOP3.LUT P3, RZ, R6, 0x1, RZ, 0xc0, !PT ;  /* 0x0000000106ff7812 */ /* 0x002fe2000786c0ff */
[----:B--2---:R-:W-:-:S12]  /*5540*/  @!P0 BRA `(.L_x_50) ;  /* 0x00000048008c8947 */ /* 0x004fd80003800000 */
.L_x_130:
[----:B------:R-:W-:Y:S05]  /*5550*/  BRA.U !UP3, `(.L_x_51) ;  /* 0x000000050b587547 */ /* 0x000fea000b800000 */
[----:B-1----:R-:W-:Y:S01]  /*5560*/  IMAD.U32 R0, RZ, RZ, UR26 ;  /* 0x0000001aff007e24 */ /* 0x002fe2000f8e00ff */
[----:B------:R-:W-:-:S04]  /*5570*/  ULEA UR4, UR22, UR23, 0x3 ;  /* 0x0000001716047291 */ /* 0x000fc8000f8e18ff */
[----:B------:R-:W-:Y:S02]  /*5580*/  LEA R4, R0, R1, 0x2 ;  /* 0x0000000100047211 */ /* 0x000fe400078e10ff */
[----:B------:R-:W-:Y:S01]  /*5590*/  SHF.L.U32 R0, R2, 0x1f, RZ ;  /* 0x0000001f02007819 */ /* 0x000fe200000006ff */
[----:B------:R-:W-:-:S03]  /*55a0*/  UPLOP3.LUT UP2, UPT, UPT, UPT, UPT, 0x40, 0x4 ;  /* 0x000000000004789c */ /* 0x000fc60003f4e870 */
[----:B------:R-:W5:Y:S01]  /*55b0*/  LDL R4, [R4] ;  /* 0x0000000004047983 */ /* 0x000f620000100800 */
[----:B------:R1:W2:Y:S01]  /*55c0*/  SYNCS.PHASECHK.TRANS64.TRYWAIT P2, [UR4], R0 ;  /* 0x00000000ff0075a7 */ /* 0x0002a20008041104 */
[----:B------:R-:W-:Y:S01]  /*55d0*/  UMOV UR20, UR45 ;  /* 0x0000002d00147c82 */ /* 0x000fe20008000000 */
[----:B------:R-:W-:-:S05]  /*55e0*/  UMOV UR4, UR22 ;  /* 0x0000001600047c82 */ /* 0x000fca0008000000 */
.L_x_54:
[----:B------:R-:W-:Y:S01]  /*55f0*/  ULEA UR21, UR4, UR23, 0x3 ;  /* 0x0000001704157291 */ /* 0x000fe2000f8e18ff */
[----:B--23--:R-:W-:Y:S11]  /*5600*/  @P2 BRA `(.L_x_52) ;  /* 0x00000000000c2947 */ /* 0x00cff60003800000 */
[----:B------:R-:W-:Y:S04]  /*5610*/  SHF.L.U32 R5, R2, 0x1f, RZ ;  /* 0x0000001f02057819 */ /* 0x000fe800000006ff */
[----:B------:R-:W2:Y:S02]  /*5620*/  SYNCS.PHASECHK.TRANS64.TRYWAIT P0, [UR21], R5 ;  /* 0x00000005ff0075a7 */ /* 0x000ea40008001115 */
[----:B--2---:R-:W-:Y:S05]  /*5630*/  @!P0 BRA `(.L_x_53) ;  /* 0x0000004800688947 */ /* 0x004fea0003800000 */
.L_x_52:
[----:B------:R-:W-:Y:S01]  /*5640*/  UISETP.NE.AND UP0, UPT, UR20, URZ, UPT ;  /* 0x000000ff1400728c */ /* 0x000fe2000bf05270 */
[----:B------:R-:W-:Y:S01]  /*5650*/  PLOP3.LUT P2, PT, PT, PT, PT, 0x80, 0x8 ;  /* 0x000000000008781c */ /* 0x000fe20003f4f070 */
[----:B------:R-:W-:Y:S01]  /*5660*/  UIADD3 UR5, UPT, UPT, UR4, 0x1, URZ ;  /* 0x0000000104057890 */ /* 0x000fe2000fffe0ff */
[----:B------:R-:W-:Y:S03]  /*5670*/  ELECT P1, URZ, PT ;  /* 0x0000000000ff782f */ /* 0x000fe60003820000 */
[----:B------:R-:W-:Y:S01]  /*5680*/  UISETP.NE.AND UP1, UPT, UR5, 0x6, UPT ;  /* 0x000000060500788c */ /* 0x000fe2000bf25270 */
[----:B------:R-:W-:Y:S01]  /*5690*/  PLOP3.LUT P0, PT, PT, PT, UP0, 0x80, 0x8 ;  /* 0x000000000008781c */ /* 0x000fe20003f0f008 */
[----:B------:R-:W-:Y:S02]  /*56a0*/  ULEA UR18, UR4, UR25, 0xa ;  /* 0x0000001904127291 */ /* 0x000fe4000f8e50ff */
[----:B------:R-:W-:Y:S02]  /*56b0*/  USEL UR6, URZ, 0x1, UP1 ;  /* 0x00000001ff067887 */ /* 0x000fe40008800000 */
[----:B------:R-:W-:Y:S02]  /*56c0*/  USEL UR22, UR5, URZ, UP1 ;  /* 0x000000ff05167287 */ /* 0x000fe40008800000 */
[----:B------:R-:W-:Y:S02]  /*56d0*/  ULEA UR16, UR4, UR24, 0xa ;  /* 0x0000001804107291 */ /* 0x000fe4000f8e50ff */
[----:B------:R-:W-:Y:S01]  /*56e0*/  @UP0 ULEA UR5, UR22, UR23, 0x3 ;  /* 0x0000001716050291 */ /* 0x000fe2000f8e18ff */
[----:B------:R-:W-:Y:S01]  /*56f0*/  LOP3.LUT R2, R2, UR6, RZ, 0x3c, !PT ;  /* 0x0000000602027c12 */ /* 0x000fe2000f8e3cff */
[----:B------:R-:W-:Y:S01]  /*5700*/  UIADD3 UR8, UPT, UPT, UR18, 0x40, URZ ;  /* 0x0000004012087890 */ /* 0x000fe2000fffe0ff */
[----:B-----5:R-:W-:Y:S01]  /*5710*/  @P1 R2UR.BROADCAST UR6, R4 ;  /* 0x00000000040612ca */ /* 0x020fe200008e0000 */
[----:B------:R-:W-:Y:S01]  /*5720*/  UIADD3 UR4, UPT, UPT, UR16, 0x2, URZ ;  /* 0x0000000210047890 */ /* 0x000fe2000fffe0ff */
[----:B-1----:R-:W-:Y:S01]  /*5730*/  @P0 SHF.L.U32 R0, R2, 0x1f, RZ ;  /* 0x0000001f02000819 */ /* 0x002fe200000006ff */
[----:B------:R-:W-:Y:S02]  /*5740*/  UIADD3 UR12, UPT, UPT, UR18, 0x80, URZ ;  /* 0x00000080120c7890 */ /* 0x000fe4000fffe0ff */
[----:B------:R-:W-:Y:S01]  /*5750*/  UIADD3 UR10, UPT, UPT, UR18, 0xc0, URZ ;  /* 0x000000c0120a7890 */ /* 0x000fe2000fffe0ff */
[----:B------:R3:W4:Y:S01]  /*5760*/  @P0 SYNCS.PHASECHK.TRANS64.TRYWAIT P2, [UR5], R0 ;  /* 0x00000000ff0005a7 */ /* 0x0007220008041105 */
[----:B------:R-:W-:Y:S11]  /*5770*/  ELECT P0, URZ, PT ;  /* 0x0000000000ff782f */ /* 0x000ff60003800000 */
[----:B------:R-:W-:Y:S02]  /*5780*/  @!UPT UIADD3 URZ, UPT, UPT, URZ, URZ, URZ ;  /* 0x000000fffffff290 */ /* 0x000fe4000fffe0ff */
[C---:B------:R-:W-:Y:S02]  /*5790*/  @P0 R2UR.BROADCAST UR15, R4.reuse ;  /* 0x00000000040f02ca */ /* 0x040fe400008e0000 */
[----:B------:R-:W-:Y:S11]  /*57a0*/  ELECT P0, URZ, PT ;  /* 0x0000000000ff782f */ /* 0x000ff60003800000 */
[----:B------:R-:W-:Y:S02]  /*57b0*/  @!UPT UIADD3 URZ, UPT, UPT, URZ, URZ, URZ ;  /* 0x000000fffffff290 */ /* 0x000fe4000fffe0ff */
[C---:B------:R-:W-:Y:S02]  /*57c0*/  @P0 R2UR.BROADCAST UR14, R4.reuse ;  /* 0x00000000040e02ca */ /* 0x040fe400008e0000 */
[----:B------:R-:W-:Y:S01]  /*57d0*/  ELECT P0, URZ, PT ;  /* 0x0000000000ff782f */ /* 0x000fe20003800000 */
[----:B------:R-:W-:Y:S01]  /*57e0*/  UMOV UR19, 0x20004020 ;  /* 0x2000402000137882 */ /* 0x000fe20000000000 */
[----:B------:R-:W-:Y:S01]  /*57f0*/  UMOV UR17, 0x40004080 ;  /* 0x4000408000117882 */ /* 0x000fe20000000000 */
[----:B------:R-:W-:Y:S01]  /*5800*/  UMOV UR9, 0x20004020 ;  /* 0x2000402000097882 */ /* 0x000fe20000000000 */
[----:B------:R1:W-:Y:S01]  /*5810*/  UTCHMMA gdesc[UR16], gdesc[UR18], tmem[UR6], tmem[UR42], idesc[UR43], UP2 ;  /* 0x00ff2a12100075ea */ /* 0x0003e20009000006 */
[----:B------:R-:W-:Y:S01]  /*5820*/  UPLOP3.LUT UP2, UPT, UPT, UPT, UPT, 0x80, 0x8 ;  /* 0x000000000008789c */ /* 0x000fe20003f4f070 */
[----:B------:R-:W-:Y:S01]  /*5830*/  UMOV UR5, 0x40004080 ;  /* 0x4000408000057882 */ /* 0x000fe20000000000 */
[----:B------:R-:W-:Y:S01]  /*5840*/  UMOV UR13, 0x20004020 ;  /* 0x20004020000d7882 */ /* 0x000fe20000000000 */
[----:B------:R2:W-:Y:S01]  /*5850*/  UTCHMMA gdesc[UR4], gdesc[UR8], tmem[UR15], tmem[UR40], idesc[UR41], UPT ;  /* 0x00ff2808040075ea */ /* 0x0005e2000b80000f */
[----:B------:R-:W-:Y:S01]  /*5860*/  UMOV UR7, 0x40004080 ;  /* 0x4000408000077882 */ /* 0x000fe20000000000 */
[----:B------:R-:W-:Y:S01]  /*5870*/  UMOV UR11, 0x20004020 ;  /* 0x20004020000b7882 */ /* 0x000fe20000000000 */
[----:B-1----:R-:W-:Y:S02]  /*5880*/  UIADD3 UR6, UPT, UPT, UR16, 0x4, URZ ;  /* 0x0000000410067890 */ /* 0x002fe4000fffe0ff */
[C---:B------:R-:W-:Y:S02]  /*5890*/  @P0 R2UR.BROADCAST UR19, R4.reuse ;  /* 0x00000000041302ca */ /* 0x040fe400008e0000 */
[----:B------:R-:W-:Y:S11]  /*58a0*/  ELECT P0, URZ, PT ;  /* 0x0000000000ff782f */ /* 0x000ff60003800000 */
[----:B------:R-:W-:Y:S02]  /*58b0*/  @!UPT UIADD3 URZ, UPT, UPT, URZ, URZ, URZ ;  /* 0x000000fffffff290 */ /* 0x000fe4000fffe0ff */
[C---:B------:R-:W-:Y:S02]  /*58c0*/  @P0 R2UR.BROADCAST UR17, R4.reuse ;  /* 0x00000000041102ca */ /* 0x040fe400008e0000 */
[----:B------:R-:W-:Y:S01]  /*58d0*/  ELECT P0, URZ, PT ;  /* 0x0000000000ff782f */ /* 0x000fe20003800000 */
[----:B--2---:R-:W-:Y:S02]  /*58e0*/  UIADD3 UR4, UPT, UPT, UR16, 0x6, URZ ;  /* 0x0000000610047890 */ /* 0x004fe4000fffe0ff */
[----:B------:R-:W-:Y:S01]  /*58f0*/  UIADD3 UR8, UPT, UPT, UR18, 0x100, URZ ;  /* 0x0000010012087890 */ /* 0x000fe2000fffe0ff */
[----:B------:R1:W-:Y:S01]  /*5900*/  UTCHMMA gdesc[UR6], gdesc[UR12], tmem[UR14], tmem[UR38], idesc[UR39], UPT ;  /* 0x00ff260c060075ea */ /* 0x0003e2000b80000e */
[----:B------:R-:W-:Y:S05]  /*5910*/  UMOV UR15, 0x20004020 ;  /* 0x20004020000f7882 */ /* 0x000fea0000000000 */
[----:B------:R2:W-:Y:S01]  /*5920*/  UTCHMMA gdesc[UR4], gdesc[UR10], tmem[UR19], tmem[UR36], idesc[UR37], UPT ;  /* 0x00ff240a040075ea */ /* 0x0005e2000b800013 */
[----:B-1----:R-:W-:Y:S02]  /*5930*/  UIADD3 UR6, UPT, UPT, UR16, 0x40, URZ ;  /* 0x0000004010067890 */ /* 0x002fe4000fffe0ff */
[----:B------:R-:W-:Y:S02]  /*5940*/  UIADD3 UR14, UPT, UPT, UR18, 0x140, URZ ;  /* 0x00000140120e7890 */ /* 0x000fe4000fffe0ff */
[----:B------:R-:W-:Y:S02]  /*5950*/  UIADD3 UR12, UPT, UPT, UR18, 0x180, URZ ;  /* 0x00000180120c7890 */ /* 0x000fe4000fffe0ff */
[----:B--2---:R-:W-:Y:S01]  /*5960*/  UIADD3 UR4, UPT, UPT, UR16, 0x42, URZ ;  /* 0x0000004210047890 */ /* 0x004fe2000fffe0ff */
[C---:B------:R-:W-:Y:S02]  /*5970*/  @P0 R2UR.BROADCAST UR19, R4.reuse ;  /* 0x00000000041302ca */ /* 0x040fe400008e0000 */
[----:B------:R-:W-:Y:S01]  /*5980*/  ELECT P0, URZ, PT ;  /* 0x0000000000ff782f */ /* 0x000fe20003800000 */
[----:B------:R1:W-:Y:S01]  /*5990*/  UTCHMMA gdesc[UR6], gdesc[UR8], tmem[UR17], tmem[UR34], idesc[UR35], UPT ;  /* 0x00ff2208060075ea */ /* 0x0003e2000b800011 */
[----:B------:R-:W-:Y:S09]  /*59a0*/  UIADD3 UR10, UPT, UPT, UR18, 0x1c0, URZ ;  /* 0x000001c0120a7890 */ /* 0x000ff2000fffe0ff */
[----:B------:R2:W-:Y:S01]  /*59b0*/  UTCHMMA gdesc[UR4], gdesc[UR14], tmem[UR19], tmem[UR32], idesc[UR33], UPT ;  /* 0x00ff200e040075ea */ /* 0x0005e2000b800013 */
[----:B-1----:R-:W-:Y:S01]  /*59c0*/  UIADD3 UR8, UPT, UPT, UR16, 0x44, URZ ;  /* 0x0000004410087890 */ /* 0x002fe2000fffe0ff */
[C---:B------:R-:W-:Y:S02]  /*59d0*/  @P0 R2UR.BROADCAST UR17, R4.reuse ;  /* 0x00000000041102ca */ /* 0x040fe400008e0000 */
[----:B------:R-:W-:Y:S01]  /*59e0*/  ELECT P0, URZ, PT ;  /* 0x0000000000ff782f */ /* 0x000fe20003800000 */
[----:B------:R-:W-:Y:S01]  /*59f0*/  UIADD3 UR6, UPT, UPT, UR16, 0x46, URZ ;  /* 0x0000004610067890 */ /* 0x000fe2000fffe0ff */
[----:B------:R-:W-:Y:S01]  /*5a00*/  UMOV UR9, 0x40004080 ;  /* 0x4000408000097882 */ /* 0x000fe20000000000 */
[----:B--2---:R-:W-:Y:S10]  /*5a10*/  UIADD3 UR5, UPT, UPT, UR21, 0x30, URZ ;  /* 0x0000003015057890 */ /* 0x004ff4000fffe0ff */
[----:B------:R-:W-:Y:S01]  /*5a20*/  @P0 R2UR.BROADCAST UR14, R4 ;  /* 0x00000000040e02ca */ /* 0x000fe200008e0000 */
[----:B------:R-:W-:Y:S01]  /*5a30*/  UIADD3 UR4, UPT, UPT, UR20, 0x1, URZ ;  /* 0x0000000114047890 */ /* 0x000fe2000fffe0ff */
[----:B------:R1:W-:Y:S03]  /*5a40*/  UTCHMMA gdesc[UR8], gdesc[UR12], tmem[UR17], tmem[UR30], idesc[UR31], UPT ;  /* 0x00ff1e0c080075ea */ /* 0x0003e6000b800011 */
[----:B------:R-:W-:Y:S03]  /*5a50*/  UISETP.GT.U32.AND UP0, UPT, UR4, 0x1, UPT ;  /* 0x000000010400788c */ /* 0x000fe6000bf04070 */
[----:B------:R-:W-:Y:S05]  /*5a60*/  UMOV UR4, UR22 ;  /* 0x0000001600047c82 */ /* 0x000fea0008000000 */
[----:B------:R3:W-:Y:S01]  /*5a70*/  UTCHMMA gdesc[UR6], gdesc[UR10], tmem[UR14], tmem[UR28], idesc[UR29], UPT ;  /* 0x00ff1c0a060075ea */ /* 0x0007e2000b80000e */
[----:B------:R3:W-:Y:S01]  /*5a80*/  UTCBAR [UR5], URZ ;  /* 0x000000ff050073e9 */ /* 0x0007e200080000ff */
[----:B-1----:R-:W-:Y:S07]  /*5a90*/  UIADD3 UR8, UPT, UPT, UR20, -0x1, URZ ;  /* 0xffffffff14087890 */ /* 0x002fee000fffe0ff */
[----:B------:R-:W-:Y:S01]  /*5aa0*/  UMOV UR20, UR8 ;  /* 0x0000000800147c82 */ /* 0x000fe20008000000 */
[----:B----4-:R-:W-:Y:S05]  /*5ab0*/  BRA.U UP0, `(.L_x_54) ;  /* 0xfffffff900cc7547 */ /* 0x010fea000b83ffff */
.L_x_51:
[----:B------:R-:W-:Y:S01]  /*5ac0*/  UIADD3 UR4, UPT, UPT, UR26, 0x1, URZ ;  /* 0x000000011a047890 */ /* 0x000fe2000fffe0ff */
[----:B------:R-:W-:Y:S01]  /*5ad0*/  LOP3.LUT R3, R3, 0x1, RZ, 0x3c, !PT ;  /* 0x0000000103037812 */ /* 0x000fe200078e3cff */
[----:B---3--:R-:W-:Y:S02]  /*5ae0*/  UIADD3 UR5, UPT, UPT, UR27, 0xb0, URZ ;  /* 0x000000b01b057890 */ /* 0x008fe4000fffe0ff */
[----:B------:R-:W-:-:S04]  /*5af0*/  UISETP.NE.AND UP0, UPT, UR4, 0x2, UPT ;  /* 0x000000020400788c */ /* 0x000fc8000bf05270 */
[----:B------:R-:W-:Y:S02]  /*5b00*/  USEL UR6, URZ, 0x1, UP0 ;  /* 0x00000001ff067887 */ /* 0x000fe40008000000 */
[----:B------:R-:W-:Y:S01]  /*5b10*/  USEL UR26, UR4, URZ, UP0 ;  /* 0x000000ff041a7287 */ /* 0x000fe20008000000 */
[----:B------:R2:W-:Y:S03]  /*5b20*/  UTCBAR [UR5], URZ ;  /* 0x000000ff050073e9 */ /* 0x0005e600080000ff */
[----:B------:R-:W-:Y:S01]  /*5b30*/  LOP3.LUT R8, R8, UR6, RZ, 0x3c, !PT ;  /* 0x0000000608087c12 */ /* 0x000fe2000f8e3cff */
[----:B------:R-:W-:Y:S07]  /*5b40*/  @P3 BRA `(.L_x_55) ;  /* 0xfffffff800403947 */ /* 0x000fee000383ffff */
[----:B------:R-:W3:Y:S01]  /*5b50*/  S2UR UR6, SR_CgaCtaId ;  /* 0x00000000000679c3 */ /* 0x000ee20000008800 */
[----:B------:R-:W-:Y:S01]  /*5b60*/  ELECT P0, URZ, PT ;  /* 0x0000000000ff782f */ /* 0x000fe20003800000 */
[----:B-1----:R-:W-:Y:S01]  /*5b70*/  IMAD.MOV.U32 R0, RZ, RZ, 0x1 ;  /* 0x00000001ff007424 */ /* 0x002fe200078e00ff */
[----:B------:R-:W-:Y:S01]  /*5b80*/  UIADD3 UR23, UPT, UPT, UR23, 0xc0, URZ ;  /* 0x000000c017177890 */ /* 0x000fe2000fffe0ff */
[----:B------:R-:W-:Y:S01]  /*5b90*/  SHF.L.U32 R3, R8, 0x1f, RZ ;  /* 0x0000001f08037819 */ /* 0x000fe200000006ff */
[----:B------:R-:W-:-:S03]  /*5ba0*/  UMOV UR4, 0x40 ;  /* 0x0000004000047882 */ /* 0x000fc60000000000 */
[----:B------:R-:W-:Y:S01]  /*5bb0*/  UVIRTCOUNT.DEALLOC.SMPOOL 0x80 ;  /* 0x000000800000784c */ /* 0x000fe20000000000 */
[----:B---3--:R-:W-:Y:S02]  /*5bc0*/  ULEA UR6, UR6, UR4, 0x18 ;  /* 0x0000000406067291 */ /* 0x008fe4000f8ec0ff */
[----:B------:R-:W-:-:S07]  /*5bd0*/  ULEA UR4, UR26, UR23, 0x3 ;  /* 0x000000171a047291 */ /* 0x000fce000f8e18ff */
[----:B------:R1:W-:Y:S02]  /*5be0*/  @P0 STS.U8 [UR6+0x1c], R0 ;  /* 0x00001c00ff000988 */ /* 0x0003e40008000006 */
[----:B------:R-:W3:Y:S02]  /*5bf0*/  SYNCS.PHASECHK.TRANS64.TRYWAIT P0, [UR4], R3 ;  /* 0x00000003ff0075a7 */ /* 0x000ee40008001104 */
[----:B-1-3--:R-:W-:Y:S05]  /*5c00*/  @!P0 BRA `(.L_x_56) ;  /* 0x00000044000c8947 */ /* 0x00afea0003800000 */
.L_x_133:
[----:B------:R-:W-:-:S04]  /*5c10*/  UIADD3 UR4, UPT, UPT, UR26, 0x1, URZ ;  /* 0x000000011a047890 */ /* 0x000fc8000fffe0ff */
[----:B------:R-:W-:-:S04]  /*5c20*/  UISETP.NE.AND UP0, UPT, UR4, 0x2, UPT ;  /* 0x000000020400788c */ /* 0x000fc8000bf05270 */
[----:B--2---:R-:W-:Y:S02]  /*5c30*/  USEL UR5, URZ, 0x1, UP0 ;  /* 0x00000001ff057887 */ /* 0x004fe40008000000 */
[----:B------:R-:W-:-:S04]  /*5c40*/  USEL UR4, UR4, URZ, UP0 ;  /* 0x000000ff04047287 */ /* 0x000fc80008000000 */
[----:B------:R-:W-:Y:S01]  /*5c50*/  ULEA UR4, UR4, UR23, 0x3 ;  /* 0x0000001704047291 */ /* 0x000fe2000f8e18ff */
[----:B-1----:R-:W-:-:S04]  /*5c60*/  LOP3.LUT R3, R8, UR5, RZ, 0x3c, !PT ;  /* 0x0000000508037c12 */ /* 0x002fc8000f8e3cff */
[----:B------:R-:W-:-:S04]  /*5c70*/  SHF.L.U32 R3, R3, 0x1f, RZ ;  /* 0x0000001f03037819 */ /* 0x000fc800000006ff */
[----:B------:R-:W1:Y:S02]  /*5c80*/  SYNCS.PHASECHK.TRANS64.TRYWAIT P0, [UR4], R3 ;  /* 0x00000003ff0075a7 */ /* 0x000e640008001104 */
[----:B-1----:R-:W-:Y:S05]  /*5c90*/  @!P0 BRA `(.L_x_57) ;  /* 0x0000004400008947 */ /* 0x002fea0003800000 */
.L_x_135:
[----:B------:R-:W-:Y:S01]  /*5ca0*/  NOP ;  /* 0x0000000000007918 */ /* 0x000fe20000000000 */
[----:B-1----:R-:W1:Y:S01]  /*5cb0*/  LDS R0, [UR6+0x14] ;  /* 0x00001406ff007984 */ /* 0x002e620008000800 */
[----:B------:R-:W-:Y:S01]  /*5cc0*/  LOP3.LUT R2, R9, 0xffff, RZ, 0xc0, !PT ;  /* 0x0000ffff09027812 */ /* 0x000fe200078ec0ff */
[----:B------:R-:W-:Y:S02]  /*5cd0*/  IMAD.MOV.U32 R3, RZ, RZ, 0xffff ;  /* 0x0000ffffff037424 */ /* 0x000fe400078e00ff */
[----:B------:R-:W-:Y:S01]  /*5ce0*/  IMAD.MOV.U32 R5, RZ, RZ, 0x1 ;  /* 0x00000001ff057424 */ /* 0x000fe200078e00ff */
[----:B------:R-:W-:-:S04]  /*5cf0*/  SHF.R.U32.HI R2, RZ, 0x5, R2 ;  /* 0x00000005ff027819 */ /* 0x000fc80000011602 */
[-C--:B------:R-:W-:Y:S02]  /*5d00*/  SHF.L.U32 R3, R3, R2.reuse, RZ ;  /* 0x0000000203037219 */ /* 0x080fe400000006ff */
[----:B------:R-:W-:Y:S02]  /*5d10*/  SHF.L.U32 R5, R5, R2, RZ ;  /* 0x0000000205057219 */ /* 0x000fe400000006ff */
[----:B-1----:R-:W-:-:S04]  /*5d20*/  LOP3.LUT R0, R0, R3, RZ, 0xc0, !PT ;  /* 0x0000000300007212 */ /* 0x002fc800078ec0ff */
[----:B------:R-:W-:-:S13]  /*5d30*/  ISETP.NE.AND P0, PT, R0, R3, PT ;  /* 0x000000030000720c */ /* 0x000fda0003f05270 */
[----:B------:R-:W-:Y:S05]  /*5d40*/  @P0 BRA `(.L_x_58) ;  /* 0x00000000005c0947 */ /* 0x000fea0003800000 */
[----:B------:R-:W1:Y:S02]  /*5d50*/  LDS R0, [UR6+0x18] ;  /* 0x00001806ff007984 */ /* 0x000e640008000800 */
[----:B-1----:R-:W-:-:S04]  /*5d60*/  LOP3.LUT R0, R0, R5, RZ, 0xc0, !PT ;  /* 0x0000000500007212 */ /* 0x002fc800078ec0ff */
[----:B------:R-:W-:-:S13]  /*5d70*/  ISETP.NE.AND P0, PT, R0, R5, PT ;  /* 0x000000050000720c */ /* 0x000fda0003f05270 */
[----:B------:R-:W-:Y:S05]  /*5d80*/  @P0 BRA `(.L_x_59) ;  /* 0x0000000000400947 */ /* 0x000fea0003800000 */
[----:B------:R-:W-:Y:S01]  /*5d90*/  R2UR UR4, R3 ;  /* 0x00000000030472ca */ /* 0x000fe200000e0000 */
[----:B------:R-:W1:Y:S01]  /*5da0*/  S2R R2, SR_LANEID ;  /* 0x0000000000027919 */ /* 0x000e620000000000 */
[----:B------:R-:W-:-:S04]  /*5db0*/  LOP3.LUT R5, RZ, R5, RZ, 0x33, !PT ;  /* 0x00000005ff057212 */ /* 0x000fc800078e33ff */
[----:B------:R-:W2:Y:S07]  /*5dc0*/  REDUX UR7, R5 ;  /* 0x00000000050773c4 */ /* 0x000eae0000000000 */
[----:B------:R-:W-:-:S03]  /*5dd0*/  ULOP3.LUT UR5, URZ, UR4, URZ, 0x33, !UPT ;  /* 0x00000004ff057292 */ /* 0x000fc6000f8e33ff */
[----:B------:R-:W-:Y:S02]  /*5de0*/  VOTEU.ANY UR4, UPT, PT ;  /* 0x0000000000047886 */ /* 0x000fe400038e0100 */
[----:B------:R-:W-:Y:S01]  /*5df0*/  UFLO.U32 UR4, UR4 ;  /* 0x00000004000472bd */ /* 0x000fe200080e0000 */
[----:B------:R-:W-:-:S04]  /*5e00*/  IMAD.U32 R0, RZ, RZ, UR5 ;  /* 0x00000005ff007e24 */ /* 0x000fc8000f8e00ff */
[----:B------:R-:W3:Y:S02]  /*5e10*/  REDUX UR8, R0 ;  /* 0x00000000000873c4 */ /* 0x000ee40000000000 */
[----:B------:R4:W-:Y:S01]  /*5e20*/  UTCATOMSWS.AND URZ, UR5 ;  /* 0x0000000500ff79e3 */ /* 0x0009e20008000000 */
[----:B-1----:R-:W-:Y:S01]  /*5e30*/  ISETP.EQ.U32.AND P0, PT, R2, UR4, PT ;  /* 0x0000000402007c0c */ /* 0x002fe2000bf02070 */
[----:B--2---:R-:W-:Y:S02]  /*5e40*/  IMAD.U32 R2, RZ, RZ, UR7 ;  /* 0x00000007ff027e24 */ /* 0x004fe4000f8e00ff */
[----:B---3--:R-:W-:-:S10]  /*5e50*/  IMAD.U32 R3, RZ, RZ, UR8 ;  /* 0x00000008ff037e24 */ /* 0x008fd4000f8e00ff */
[----:B------:R4:W-:Y:S04]  /*5e60*/  @P0 ATOMS.AND RZ, [UR6+0x14], R3 ;  /* 0x00001403ffff098c */ /* 0x0009e8000a800006 */
[----:B------:R4:W-:Y:S01]  /*5e70*/  @P0 ATOMS.AND RZ, [UR6+0x18], R2 ;  /* 0x00001802ffff098c */ /* 0x0009e2000a800006 */
[----:B------:R-:W-:Y:S05]  /*5e80*/  BRA `(.L_x_60) ;  /* 0x0000000000147947 */ /* 0x000fea0003800000 */
.L_x_59:
[----:B------:R-:W-:Y:S02]  /*5e90*/  MOV R2, 0x5eb0 ;  /* 0x00005eb000027802 */ /* 0x000fe40000000f00 */
[----:B-----5:R-:W-:Y:S05]  /*5ea0*/  CALL.REL.NOINC `($__internal_0_$__cuda_sm10x_tcgen05_guardrail_trap_col_being_dealloced_not_returned_by_alloc) ;  /* 0x0000004400747944 */ /* 0x020fea0003c00000 */
[----:B------:R-:W-:Y:S05]  /*5eb0*/  BRA `(.L_x_60) ;  /* 0x0000000000087947 */ /* 0x000fea0003800000 */
.L_x_58:
[----:B------:R-:W-:Y:S02]  /*5ec0*/  MOV R2, 0x5ee0 ;  /* 0x00005ee000027802 */ /* 0x000fe40000000f00 */
[----:B-----5:R-:W-:Y:S05]  /*5ed0*/  CALL.REL.NOINC `($__internal_2_$__cuda_sm10x_tcgen05_guardrail_trap_unallocated_columns_being_dealloced) ;  /* 0x0000004400807944 */ /* 0x020fea0003c00000 */
.L_x_60:
[----:B------:R-:W-:Y:S01]  /*5ee0*/  NOP ;  /* 0x0000000000007918 */ /* 0x000fe20000000000 */
[----:B----4-:R-:W-:Y:S05]  /*5ef0*/  EXIT ;  /* 0x000000000000794d */ /* 0x010fea0003800000 */
.L_x_44:
[----:B------:R-:W-:-:S09]  /*5f00*/  UISETP.NE.OR UP0, UPT, UR15, 0x3, !UP2 ;  /* 0x000000030f00788c */ /* 0x000fd2000d705670 */
[----:B------:R-:W-:Y:S05]  /*5f10*/  BRA.U UP0, `(.L_x_61) ;  /* 0x0000001100387547 */ /* 0x000fea000b800000 */
[----:B------:R-:W2:Y:S01]  /*5f20*/  LDC.64 R2, c[0x0][0x888] ;  /* 0x00022200ff027b82 */ /* 0x000ea20000000a00 */
[----:B------:R-:W3:Y:S01]  /*5f30*/  LDCU UR38, c[0x0][0x370] ;  /* 0x00006e00ff2677ac */ /* 0x000ee20008000800 */
[----:B------:R-:W-:Y:S01]  /*5f40*/  R2UR UR44, R56 ;  /* 0x00000000382c72ca */ /* 0x000fe200000e0000 */
[----:B------:R-:W-:Y:S01]  /*5f50*/  IMAD.MOV.U32 R11, RZ, RZ, 0x1 ;  /* 0x00000001ff0b7424 */ /* 0x000fe200078e00ff */
[----:B------:R-:W-:Y:S01]  /*5f60*/  R2UR UR43, R57 ;  /* 0x00000000392b72ca */ /* 0x000fe200000e0000 */
[----:B------:R-:W4:Y:S01]  /*5f70*/  LDCU.128 UR28, c[0x0][0xb10] ;  /* 0x00016200ff1c77ac */ /* 0x000f220008000c00 */
[----:B------:R-:W-:Y:S02]  /*5f80*/  IMAD.MOV.U32 R10, RZ, RZ, RZ ;  /* 0x000000ffff0a7224 */ /* 0x000fe400078e00ff */
[----:B------:R-:W1:Y:S01]  /*5f90*/  S2UR UR6, SR_CgaCtaId ;  /* 0x00000000000679c3 */ /* 0x000e620000008800 */
[----:B------:R-:W4:Y:S01]  /*5fa0*/  LDCU UR27, c[0x0][0x374] ;  /* 0x00006e80ff1b77ac */ /* 0x000f220008000800 */
[----:B------:R-:W-:Y:S01]  /*5fb0*/  IMAD.MOV.U32 R9, RZ, RZ, 0x2000 ;  /* 0x00002000ff097424 */ /* 0x000fe200078e00ff */
[----:B------:R-:W3:Y:S05]  /*5fc0*/  LDCU UR18, c[0x0][0xb0c] ;  /* 0x00016180ff1277ac */ /* 0x000eea0008000800 */
[----:B------:R-:W3:Y:S01]  /*5fd0*/  LDC.64 R14, c[0x0][0x348] ;  /* 0x0000d200ff0e7b82 */ /* 0x000ee20000000a00 */
[----:B------:R-:W3:Y:S01]  /*5fe0*/  LDCU UR46, c[0x0][0xb20] ;  /* 0x00016400ff2e77ac */ /* 0x000ee20008000800 */
[----:B------:R-:W3:Y:S01]  /*5ff0*/  LDCU UR4, c[0x0][0xb30] ;  /* 0x00016600ff0477ac */ /* 0x000ee20008000800 */
[----:B--2---:R-:W-:Y:S01]  /*6000*/  ISETP.NE.U32.AND P0, PT, R2, RZ, PT ;  /* 0x000000ff0200720c */ /* 0x004fe20003f05070 */
[----:B------:R-:W2:Y:S03]  /*6010*/  LDCU.128 UR32, c[0x0][0x980] ;  /* 0x00013000ff2077ac */ /* 0x000ea60008000c00 */
[----:B------:R-:W-:Y:S01]  /*6020*/  ISETP.NE.AND.EX P0, PT, R3, RZ, PT, P0 ;  /* 0x000000ff0300720c */ /* 0x000fe20003f05300 */
[----:B------:R-:W-:Y:S01]  /*6030*/  UMOV UR24, 0x400 ;  /* 0x0000040000187882 */ /* 0x000fe20000000000 */
[----:B------:R-:W2:Y:S01]  /*6040*/  LDC.64 R2, c[0x0][0x890] ;  /* 0x00022400ff027b82 */ /* 0x000ea20000000a00 */
[----:B----4-:R-:W-:-:S02]  /*6050*/  UIMAD.WIDE.U32 UR8, UR27, UR31, URZ ;  /* 0x0000001f1b0872a5 */ /* 0x010fc4000f8e00ff */
[----:B-1----:R-:W-:Y:S02]  /*6060*/  ULEA UR24, UR6, UR24, 0x18 ;  /* 0x0000001806187291 */ /* 0x002fe4000f8ec0ff */
[----:B---3--:R-:W-:Y:S02]  /*6070*/  UIMAD.WIDE.U32 UR6, UR38, UR28, URZ ;  /* 0x0000001c260672a5 */ /* 0x008fe4000f8e00ff */
[----:B------:R-:W-:Y:S02]  /*6080*/  UIADD3 UR40, UPT, UPT, UR24, 0xa8, URZ ;  /* 0x000000a818287890 */ /* 0x000fe4000fffe0ff */
[----:B------:R-:W-:Y:S01]  /*6090*/  UISETP.GE.AND UP0, UPT, UR39, 0x1, UPT ;  /* 0x000000012700788c */ /* 0x000fe2000bf06270 */
[----:B------:R-:W-:Y:S02]  /*60a0*/  UMOV UR41, UR9 ;  /* 0x0000000900297c82 */ /* 0x000fe40008000000 */
[----:B------:R-:W-:Y:S01]  /*60b0*/  UMOV UR42, UR7 ;  /* 0x00000007002a7c82 */ /* 0x000fe20008000000 */
[----:B------:R-:W-:-:S02]  /*60c0*/  UISETP.NE.AND UP1, UPT, UR18, 0x1, UPT ;  /* 0x000000011200788c */ /* 0x000fc4000bf25270 */
[----:B------:R-:W-:Y:S01]  /*60d0*/  UISETP.NE.AND UP0, UPT, UR30, 0x1, UPT ;  /* 0x000000011e00788c */ /* 0x000fe2000bf05270 */
[----:B------:R-:W-:Y:S01]  /*60e0*/  UMOV UR25, URZ ;  /* 0x000000ff00197c82 */ /* 0x000fe20008000000 */
[----:B------:R-:W-:Y:S02]  /*60f0*/  UPLOP3.LUT UP4, UPT, UPT, UPT, UPT, 0x40, 0x4 ;  /* 0x000000000004789c */ /* 0x000fe40003f8e870 */
[----:B------:R-:W-:Y:S01]  /*6100*/  UISETP.NE.AND UP6, UPT, UR39, 0x1, UPT ;  /* 0x000000012700788c */ /* 0x000fe2000bfc5270 */
[----:B------:R-:W1:Y:S01]  /*6110*/  LDCU.64 UR16, c[0x0][0xb28] ;  /* 0x00016500ff1077ac */ /* 0x000e620008000a00 */
[----:B------:R-:W3:Y:S01]  /*6120*/  LDCU.64 UR36, c[0x0][0x990] ;  /* 0x00013200ff2477ac */ /* 0x000ee20008000a00 */
[----:B------:R-:W-:Y:S02]  /*6130*/  UISETP.NE.AND UP2, UPT, UR4, 0x1, UPT ;  /* 0x000000010400788c */ /* 0x000fe4000bf45270 */
[----:B------:R-:W-:Y:S02]  /*6140*/  UPRMT UR40, URZ, 0x654, UR40 ;  /* 0x00000654ff287896 */ /* 0x000fe40008000028 */
[----:B------:R-:W-:-:S02]  /*6150*/  USHF.R.U32.HI UR42, URZ, UR29, UR42 ;  /* 0x0000001dff2a7299 */ /* 0x000fc4000801162a */
[----:B------:R-:W-:Y:S02]  /*6160*/  USHF.R.U32.HI UR41, URZ, UR46, UR41 ;  /* 0x0000002eff297299 */ /* 0x000fe40008011629 */
[----:B--2---:R-:W-:Y:S02]  /*6170*/  UISETP.NE.AND UP1, UPT, UR32, 0x1, UPT ;  /* 0x000000012000788c */ /* 0x004fe4000bf25270 */
[----:B------:R-:W-:Y:S01]  /*6180*/  UISETP.NE.AND UP0, UPT, UR35, 0x1, UPT ;  /* 0x000000012300788c */ /* 0x000fe2000bf05270 */
[----:B------:R-:W-:-:S10]  /*6190*/  VOTEU.ANY UP5, P0 ;  /* 0x0000000000ff7886 */ /* 0x000fd400000a0100 */
.L_x_70:
[----:B------:R-:W-:Y:S04]  /*61a0*/  SHF.L.U32 R5, R10, 0x1f, RZ ;  /* 0x0000001f0a057819 */ /* 0x000fe800000006ff */
[----:B--2---:R-:W2:Y:S02]  /*61b0*/  SYNCS.PHASECHK.TRANS64.TRYWAIT P0, [UR24+0xa0], R5 ;  /* 0x0000a005ff0075a7 */ /* 0x004ea40008001118 */
[----:B--2---:R-:W-:Y:S05]  /*61c0*/  @!P0 BRA `(.L_x_62) ;  /* 0x0000003c00cc8947 */ /* 0x004fea0003800000 */
.L_x_137:
[----:B--2---:R-:W2:Y:S01]  /*61d0*/  LDS.128 R4, [UR24+0xe0] ;  /* 0x0000e018ff047984 */ /* 0x004ea20008000c00 */
[----:B------:R-:W-:Y:S01]  /*61e0*/  UISETP.GE.AND UP0, UPT, UR39, 0x1, UPT ;  /* 0x000000012700788c */ /* 0x000fe2000bf06270 */
[----:B------:R-:W-:Y:S01]  /*61f0*/  @!PT LDS RZ, [RZ] ;  /* 0x00000000fffff984 */ /* 0x000fe20000000800 */
[----:B------:R-:W-:Y:S01]  /*6200*/  @!PT LDS RZ, [RZ] ;  /* 0x00000000fffff984 */ /* 0x000fe20000000800 */
[----:B------:R-:W-:Y:S01]  /*6210*/  @!PT LDS RZ, [RZ] ;  /* 0x00000000fffff984 */ /* 0x000fe20000000800 */
[----:B------:R-:W-:Y:S01]  /*6220*/  @!PT LDS RZ, [RZ] ;  /* 0x00000000fffff984 */ /* 0x000fe20000000800 */
[----:B------:R4:W-:Y:S06]  /*6230*/  MEMBAR.ALL.CTA ;  /* 0x0000000000007992 */ /* 0x0009ec0000008000 */
[----:B----4-:R-:W4:Y:S02]  /*6240*/  FENCE.VIEW.ASYNC.S ;  /* 0x00000000000073c6 */ /* 0x010f240000000000 */
[----:B----4-:R-:W-:Y:S01]  /*6250*/  SYNCS.ARRIVE.TRANS64.RED.A1T0 RZ, [UR40], RZ ;  /* 0x000000ffffff79a7 */ /* 0x010fe20008100428 */
[----:B--2---:R-:W-:Y:S11]  /*6260*/  LOP3.LUT P0, RZ, R6, 0x1, RZ, 0xc0, !PT ;  /* 0x0000000106ff7812 */ /* 0x004ff6000780c0ff */
[----:B------:R-:W-:Y:S02]  /*6270*/  @!UPT UIADD3 URZ, UPT, UPT, URZ, URZ, URZ ;  /* 0x000000fffffff290 */ /* 0x000fe4000fffe0ff */
[----:B------:R-:W-:Y:S01]  /*6280*/  VOTEU.ANY UP1, P0 ;  /* 0x0000000000ff7886 */ /* 0x000fe20000020100 */
[----:B------:R-:W-:Y:S11]  /*6290*/  PLOP3.LUT P0, PT, PT, PT, UP1, 0x80, 0x8 ;  /* 0x000000000008781c */ /* 0x000ff60003f0f018 */
[----:B------:R-:W-:Y:S02]  /*62a0*/  @!UPT UIADD3 URZ, UPT, UPT, URZ, URZ, URZ ;  /* 0x000000fffffff290 */ /* 0x000fe4000fffe0ff */
[----:B------:R-:W-:Y:S02]  /*62b0*/  @P0 MOV R8, R4 ;  /* 0x0000000400080202 */ /* 0x000fe40000000f00 */
[----:B------:R-:W-:Y:S02]  /*62c0*/  @P0 LOP3.LUT R0, R5, 0xffff, RZ, 0xc0, !PT ;  /* 0x0000ffff05000812 */ /* 0x000fe400078ec0ff */
[----:B------:R-:W-:Y:S02]  /*62d0*/  @P0 R2UR UR5, R8 ;  /* 0x00000000080502ca */ /* 0x000fe400000e0000 */
[----:B------:R-:W-:Y:S11]  /*62e0*/  @P0 R2UR UR4, R0 ;  /* 0x00000000000402ca */ /* 0x000ff600000e0000 */
[----:B------:R-:W-:Y:S02]  /*62f0*/  @UP1 UMOV UR15, UR5 ;  /* 0x00000005000f1c82 */ /* 0x000fe40008000000 */
[----:B------:R-:W-:Y:S01]  /*6300*/  @UP1 UMOV UR14, UR4 ;  /* 0x00000004000e1c82 */ /* 0x000fe20008000000 */
[----:B------:R-:W-:Y:S05]  /*6310*/  BRA.U !UP0, `(.L_x_63) ;  /* 0x0000000108b47547 */ /* 0x000fea000b800000 */
[----:B------:R-:W-:Y:S02]  /*6320*/  UIMAD.WIDE.U32 UR8, UR14, UR31, URZ ;  /* 0x0000001f0e0872a5 */ /* 0x000fe4000f8e00ff */
[----:B------:R-:W-:Y:S02]  /*6330*/  UP2UR UR19, UPR, URZ, 0x2 ;  /* 0x00000002ff137883 */ /* 0x000fe40008000000 */
[----:B------:R-:W-:Y:S02]  /*6340*/  UISETP.NE.AND UP1, UPT, UR30, 0x1, UPT ;  /* 0x000000011e00788c */ /* 0x000fe4000bf25270 */
[----:B------:R-:W-:Y:S02]  /*6350*/  UIMAD.WIDE.U32 UR10, UR15, UR28, URZ ;  /* 0x0000001c0f0a72a5 */ /* 0x000fe4000f8e00ff */
[----:B------:R-:W-:Y:S02]  /*6360*/  USEL UR4, UR27, UR41, !UP1 ;  /* 0x000000291b047287 */ /* 0x000fe4000c800000 */
[----:B------:R-:W-:Y:S02]  /*6370*/  UISETP.NE.AND UP0, UPT, UR18, 0x1, UPT ;  /* 0x000000011200788c */ /* 0x000fe4000bf05270 */
[----:B-1----:R-:W-:Y:S02]  /*6380*/  UIMAD.WIDE.U32 UR12, UR4, UR16, URZ ;  /* 0x00000010040c72a5 */ /* 0x002fe4000f8e00ff */
[----:B------:R-:W-:Y:S01]  /*6390*/  USEL UR7, UR38, UR42, !UP0 ;  /* 0x0000002a26077287 */ /* 0x000fe2000c000000 */
[----:B------:R-:W-:Y:S02]  /*63a0*/  UMOV UR5, UR9 ;  /* 0x0000000900057c82 */ /* 0x000fe40008000000 */
[----:B------:R-:W-:Y:S02]  /*63b0*/  USHF.R.U32.HI UR6, URZ, UR46, UR5 ;  /* 0x0000002eff067299 */ /* 0x000fe40008011605 */
[----:B------:R-:W-:Y:S02]  /*63c0*/  UIMAD.WIDE.U32 UR20, UR7, UR16, URZ ;  /* 0x00000010071472a5 */ /* 0x000fe4000f8e00ff */
[----:B------:R-:W-:Y:S02]  /*63d0*/  USEL UR6, UR14, UR6, !UP1 ;  /* 0x000000060e067287 */ /* 0x000fe4000c800000 */
[----:B------:R-:W-:Y:S01]  /*63e0*/  UISETP.NE.AND UP1, UPT, UR19, URZ, UPT ;  /* 0x000000ff1300728c */ /* 0x000fe2000bf25270 */
[----:B------:R-:W-:Y:S01]  /*63f0*/  UMOV UR5, UR11 ;  /* 0x0000000b00057c82 */ /* 0x000fe20008000000 */
[----:B------:R-:W-:Y:S02]  /*6400*/  UIMAD.WIDE.U32 UR10, UR6, UR16, URZ ;  /* 0x00000010060a72a5 */ /* 0x000fe4000f8e00ff */
[----:B------:R-:W-:Y:S03]  /*6410*/  USHF.R.U32.HI UR8, URZ, UR29, UR5 ;  /* 0x0000001dff087299 */ /* 0x000fe60008011605 */
[----:B------:R-:W-:Y:S02]  /*6420*/  UMOV UR5, UR13 ;  /* 0x0000000d00057c82 */ /* 0x000fe40008000000 */
[----:B------:R-:W-:Y:S03]  /*6430*/  @UP6 USHF.R.U32.HI UR4, URZ, UR17, UR5 ;  /* 0x00000011ff046299 */ /* 0x000fe60008011605 */
[----:B------:R-:W-:Y:S01]  /*6440*/  UMOV UR5, UR21 ;  /* 0x0000001500057c82 */ /* 0x000fe20008000000 */
[----:B------:R-:W-:Y:S02]  /*6450*/  UIMAD UR4, UR39, UR4, URZ ;  /* 0x00000004270472a4 */ /* 0x000fe4000f8e02ff */
[----:B------:R-:W-:Y:S02]  /*6460*/  @UP6 USHF.R.U32.HI UR7, URZ, UR17, UR5 ;  /* 0x00000011ff076299 */ /* 0x000fe40008011605 */
[----:B------:R-:W-:Y:S02]  /*6470*/  USEL UR5, UR15, UR8, !UP0 ;  /* 0x000000080f057287 */ /* 0x000fe4000c000000 */
[----:B------:R-:W-:Y:S02]  /*6480*/  UIMAD UR8, UR39, UR7, URZ ;  /* 0x00000007270872a4 */ /* 0x000fe4000f8e02ff */
[----:B------:R-:W-:Y:S03]  /*6490*/  UISETP.GE.AND UP0, UPT, UR6, UR4, UPT ;  /* 0x000000040600728c */ /* 0x000fe6000bf06270 */
[----:B------:R-:W-:Y:S01]  /*64a0*/  UMOV UR4, UR11 ;  /* 0x0000000b00047c82 */ /* 0x000fe20008000000 */
[----:B------:R-:W-:Y:S02]  /*64b0*/  UISETP.GE.OR UP0, UPT, UR5, UR8, UP0 ;  /* 0x000000080500728c */ /* 0x000fe40008706670 */
[----:B------:R-:W-:Y:S02]  /*64c0*/  USHF.R.U32.HI UR4, URZ, UR17, UR4 ;  /* 0x00000011ff047299 */ /* 0x000fe40008011604 */
[----:B------:R-:W-:Y:S02]  /*64d0*/  UIMAD.WIDE.U32 UR8, UR5, UR16, URZ ;  /* 0x00000010050872a5 */ /* 0x000fe4000f8e00ff */
[----:B------:R-:W-:Y:S04]  /*64e0*/  USEL UR10, UR6, UR4, !UP6 ;  /* 0x00000004060a7287 */ /* 0x000fe8000f000000 */
[----:B------:R-:W-:Y:S01]  /*64f0*/  UIADD3 UR11, UPT, UPT, -UR10, URZ, URZ ;  /* 0x000000ff0a0b7290 */ /* 0x000fe2000fffe1ff */
[----:B------:R-:W-:Y:S02]  /*6500*/  @!UP0 UMOV UR4, UR9 ;  /* 0x0000000900048c82 */ /* 0x000fe40008000000 */
[----:B------:R-:W-:Y:S02]  /*6510*/  @!UP0 USHF.R.U32.HI UR4, URZ, UR17, UR4 ;  /* 0x00000011ff048299 */ /* 0x000fe40008011604 */
[----:B------:R-:W-:Y:S02]  /*6520*/  UIMAD UR8, UR39, UR11, UR6 ;  /* 0x0000000b270872a4 */ /* 0x000fe4000f8e0206 */
[----:B------:R-:W-:Y:S04]  /*6530*/  @!UP0 USEL UR4, UR5, UR4, !UP6 ;  /* 0x0000000405048287 */ /* 0x000fe8000f000000 */
[----:B------:R-:W-:Y:S02]  /*6540*/  @!UP0 UIMAD UR8, UR7, UR8, UR4 ;  /* 0x00000008070882a4 */ /* 0x000fe4000f8e0204 */
[----:B------:R-:W-:Y:S02]  /*6550*/  @!UP0 UIADD3 UR9, UPT, UPT, UR10, -UR4, URZ ;  /* 0x800000040a098290 */ /* 0x000fe4000fffe0ff */
[----:B------:R-:W-:Y:S02]  /*6560*/  UIADD3 UR4, UPT, UPT, -UR5, URZ, URZ ;  /* 0x000000ff05047290 */ /* 0x000fe4000fffe1ff */
[----:B------:R-:W-:Y:S02]  /*6570*/  UIADD3 UR7, UPT, UPT, -UR6, URZ, URZ ;  /* 0x000000ff06077290 */ /* 0x000fe4000fffe1ff */
[----:B------:R-:W-:Y:S02]  /*6580*/  @!UP0 UIMAD UR6, UR9, UR39, UR5 ;  /* 0x00000027090682a4 */ /* 0x000fe4000f8e0205 */
[----:B------:R-:W-:Y:S02]  /*6590*/  UIMAD UR15, UR18, UR4, UR15 ;  /* 0x00000004120f72a4 */ /* 0x000fe4000f8e020f */
[----:B------:R-:W-:Y:S01]  /*65a0*/  UIMAD UR4, UR30, UR7, UR14 ;  /* 0x000000071e0472a4 */ /* 0x000fe2000f8e020e */
[----:B------:R-:W-:Y:S02]  /*65b0*/  @!UP0 UMOV UR5, UR8 ;  /* 0x0000000800058c82 */ /* 0x000fe40008000000 */
[----:B------:R-:W-:Y:S02]  /*65c0*/  UIMAD UR15, UR5, UR18, UR15 ;  /* 0x00000012050f72a4 */ /* 0x000fe4000f8e020f */
[----:B------:R-:W-:Y:S11]  /*65d0*/  UIMAD UR14, UR6, UR30, UR4 ;  /* 0x0000001e060e72a4 */ /* 0x000ff6000f8e0204 */
[----:B------:R-:W-:Y:S01]  /*65e0*/  @!UPT UIADD3 URZ, UPT, UPT, URZ, URZ, URZ ;  /* 0x000000fffffff290 */ /* 0x000fe2000fffe0ff */
.L_x_63:
[----:B------:R-:W2:Y:S01]  /*65f0*/  @!UP2 LDCU.128 UR20, c[0x0][0xb10] ;  /* 0x00016200ff14a7ac */ /* 0x000ea20008000c00 */
[C---:B------:R-:W-:Y:S02]  /*6600*/  ISETP.NE.U32.AND P2, PT, R2.reuse, RZ, PT ;  /* 0x000000ff0200720c */ /* 0x040fe40003f45070 */
[----:B------:R-:W-:Y:S02]  /*6610*/  ISETP.NE.U32.AND P1, PT, R2, RZ, PT ;  /* 0x000000ff0200720c */ /* 0x000fe40003f25070 */
[C---:B------:R-:W-:Y:S02]  /*6620*/  ISETP.NE.AND.EX P2, PT, R3.reuse, RZ, PT, P2 ;  /* 0x000000ff0300720c */ /* 0x040fe40003f45320 */
[----:B------:R-:W-:Y:S01]  /*6630*/  ISETP.NE.AND.EX P1, PT, R3, RZ, PT, P1 ;  /* 0x000000ff0300720c */ /* 0x000fe20003f25310 */
[----:B------:R-:W4:Y:S01]  /*6640*/  @!UP2 LDCU UR5, c[0x0][0xb0c] ;  /* 0x00016180ff05a7ac */ /* 0x000f220008000800 */
[----:B------:R-:W-:Y:S02]  /*6650*/  USHF.L.U32 UR10, UR26, 0x6, URZ ;  /* 0x000000061a0a7899 */ /* 0x000fe400080006ff */
[----:B--2---:R-:W-:Y:S07]  /*6660*/  UIMAD.WIDE.U32 UR6, UR15, UR20, URZ ;  /* 0x000000140f0672a5 */ /* 0x004fee000f8e00ff */
[----:B------:R-:W-:Y:S01]  /*6670*/  @!UP2 UMOV UR4, UR7 ;  /* 0x000000070004ac82 */ /* 0x000fe20008000000 */
[----:B----4-:R-:W-:Y:S02]  /*6680*/  @!UP2 UISETP.NE.AND UP0, UPT, UR5, 0x1, UPT ;  /* 0x000000010500a88c */ /* 0x010fe4000bf05270 */
[----:B------:R-:W-:Y:S02]  /*6690*/  @!UP2 USHF.R.U32.HI UR4, URZ, UR21, UR4 ;  /* 0x00000015ff04a299 */ /* 0x000fe40008011604 */
[----:B------:R-:W-:Y:S02]  /*66a0*/  UIMAD.WIDE.U32 UR6, UR14, UR23, URZ ;  /* 0x000000170e0672a5 */ /* 0x000fe4000f8e00ff */
[----:B------:R-:W-:Y:S02]  /*66b0*/  @!UP2 USEL UR8, UR15, UR4, !UP0 ;  /* 0x000000040f08a287 */ /* 0x000fe4000c000000 */
[----:B------:R-:W-:Y:S03]  /*66c0*/  @!UP2 UISETP.NE.AND UP0, UPT, UR22, 0x1, UPT ;  /* 0x000000011600a88c */ /* 0x000fe6000bf05270 */
[----:B------:R-:W-:Y:S02]  /*66d0*/  @!UP2 UMOV UR6, UR7 ;  /* 0x000000070006ac82 */ /* 0x000fe40008000000 */
[----:B------:R-:W2:Y:S02]  /*66e0*/  @!UP2 LDCU UR4, c[0x0][0xb20] ;  /* 0x00016400ff04a7ac */ /* 0x000ea40008000800 */
[----:B--2---:R-:W-:Y:S04]  /*66f0*/  @!UP2 USHF.R.U32.HI UR6, URZ, UR4, UR6 ;  /* 0x00000004ff06a299 */ /* 0x004fe80008011606 */
[----:B------:R-:W-:Y:S04]  /*6700*/  @!UP2 USEL UR6, UR14, UR6, !UP0 ;  /* 0x000000060e06a287 */ /* 0x000fe8000c000000 */
[----:B------:R-:W-:Y:S02]  /*6710*/  @!UP2 UIADD3 UR4, UPT, UPT, -UR8, UR6, URZ ;  /* 0x000000060804a290 */ /* 0x000fe4000fffe1ff */
[----:B------:R-:W-:Y:S02]  /*6720*/  @!UP2 UIADD3 UR6, UPT, UPT, UR8, -UR6, URZ ;  /* 0x800000060806a290 */ /* 0x000fe4000fffe0ff */
[----:B------:R-:W-:Y:S02]  /*6730*/  @!UP2 UIMAD UR15, UR4, UR5, UR15 ;  /* 0x00000005040fa2a4 */ /* 0x000fe4000f8e020f */
[----:B------:R-:W-:Y:S01]  /*6740*/  @!UP2 UIMAD UR14, UR6, UR22, UR14 ;  /* 0x00000016060ea2a4 */ /* 0x000fe2000f8e020e */
[----:B------:R-:W-:Y:S11]  /*6750*/  BRA.U UP4, `(.L_x_64) ;  /* 0x0000000104107547 */ /* 0x000ff6000b800000 */
[----:B------:R-:W-:Y:S04]  /*6760*/  MOV R0, UR45 ;  /* 0x0000002d00007c02 */ /* 0x000fe80008000f00 */
[----:B------:R-:W-:Y:S04]  /*6770*/  SHF.L.U32 R13, R0, 0x1f, RZ ;  /* 0x0000001f000d7819 */ /* 0x000fe800000006ff */
[----:B------:R-:W2:Y:S02]  /*6780*/  SYNCS.PHASECHK.TRANS64.TRYWAIT P3, [UR24+0x98], R13 ;  /* 0x0000980dff0075a7 */ /* 0x000ea40008061118 */
[----:B--2---:R-:W-:Y:S05]  /*6790*/  @!P3 BRA `(.L_x_65) ;  /* 0x000000380070b947 */ /* 0x004fea0003800000 */
.L_x_64:
[----:B------:R-:W-:Y:S05]  /*67a0*/  @!P2 BRA `(.L_x_66) ;  /* 0x000000000030a947 */ /* 0x000fea0003800000 */
[----:B------:R-:W-:Y:S01]  /*67b0*/  UPLOP3.LUT UP3, UPT, UPT, UPT, UP5, 0x80, 0x8 ;  /* 0x000000000008789c */ /* 0x000fe20003f6f050 */
[----:B------:R-:W-:Y:S01]  /*67c0*/  HFMA2 R63, -RZ, RZ, 0, 5.9604644775390625e-08 ;  /* 0x00000001ff3f7431 */ /* 0x000fe200000001ff */
[----:B------:R-:W4:Y:S04]  /*67d0*/  LDCU.64 UR4, c[0x0][0x358] ;  /* 0x00006b00ff0477ac */ /* 0x000f280008000a00 */
[----:B------:R-:W-:Y:S11]  /*67e0*/  PLOP3.LUT P2, PT, PT, PT, UP3, 0x80, 0x8 ;  /* 0x000000000008781c */ /* 0x000ff60003f4f038 */
[----:B------:R-:W-:Y:S02]  /*67f0*/  @!UPT UIADD3 URZ, UPT, UPT, URZ, URZ, URZ ;  /* 0x000000fffffff290 */ /* 0x000fe4000fffe0ff */
[----:B--2---:R-:W2:Y:S01]  /*6800*/  @P2 LDC.64 R12, c[0x0][0x888] ;  /* 0x00022200ff0c2b82 */ /* 0x004ea20000000a00 */
[----:B------:R-:W-:Y:S04]  /*6810*/  @P2 IMAD R0, R17, R2, RZ ;  /* 0x0000000211002224 */ /* 0x000fe800078e02ff */
[----:B--2---:R-:W-:Y:S01]  /*6820*/  @P2 IMAD.WIDE R12, R0, 0x4, R12 ;  /* 0x00000004000c2825 */ /* 0x004fe200078e020c */
[----:B------:R-:W-:Y:S04]  /*6830*/  MOV R0, 0x1 ;  /* 0x0000000100007802 */ /* 0x000fe80000000f00 */
[----:B----45:R4:W5:Y:S01]  /*6840*/  @P2 LDG.E R27, desc[UR4][R12.64] ;  /* 0x000000040c1b2981 */ /* 0x030962000c1e1900 */
[----:B------:R-:W-:Y:S01]  /*6850*/  @!P2 PRMT R63, R0, 0x7610, R63 ;  /* 0x00007610003fa816 */ /* 0x000fe2000000003f */
[----:B----4-:R-:W2:Y:S06]  /*6860*/  @!P2 LDC R27, c[0x0][0x880] ;  /* 0x00022000ff1bab82 */ /* 0x010eac0000000800 */
.L_x_66:
[----:B--2--5:R-:W-:Y:S01]  /*6870*/  @!P1 FSETP.EQ.AND P2, PT, R27, RZ, PT ;  /* 0x000000ff1b00920b */ /* 0x024fe20003f42000 */
[----:B------:R-:W-:Y:S01]  /*6880*/  @!UPT UIADD3 URZ, UPT, UPT, URZ, URZ, URZ ;  /* 0x000000fffffff290 */ /* 0x000fe2000fffe0ff */
[----:B------:R-:W-:Y:S11]  /*6890*/  @!P1 BRA `(.L_x_67) ;  /* 0x0000000000149947 */ /* 0x000ff60003800000 */
[----:B------:R-:W-:Y:S02]  /*68a0*/  LOP3.LUT P1, RZ, R63, 0xff, RZ, 0xc0, !PT ;  /* 0x000000ff3fff7812 */ /* 0x000fe4000782c0ff */
[----:B------:R-:W-:Y:S04]  /*68b0*/  PLOP3.LUT P2, PT, PT, PT, UP3, 0x80, 0x8 ;  /* 0x000000000008781c */ /* 0x000fe80003f4f038 */
[----:B------:R-:W-:Y:S07]  /*68c0*/  PLOP3.LUT P2, PT, P2, PT, PT, 0x8, 0x80 ;  /* 0x000000000080781c */ /* 0x000fee000174e170 */
[----:B------:R-:W-:Y:S11]  /*68d0*/  @P1 FSETP.EQ.AND P2, PT, R27, RZ, PT ;  /* 0x000000ff1b00120b */ /* 0x000ff60003f42000 */
[----:B------:R-:W-:Y:S02]  /*68e0*/  @!UPT UIADD3 URZ, UPT, UPT, URZ, URZ, URZ ;  /* 0x000000fffffff290 */ /* 0x000fe4000fffe0ff */
.L_x_67:
[----:B------:R-:W-:Y:S01]  /*68f0*/  ULEA UR4, UR25, UR24, 0x3 ;  /* 0x0000001819047291 */ /* 0x000fe2000f8e18ff */
[----:B------:R-:W-:Y:S01]  /*6900*/  SHF.L.U32 R13, R11, 0x1f, RZ ;  /* 0x0000001f0b0d7819 */ /* 0x000fe200000006ff */
[----:B------:R-:W-:Y:S02]  /*6910*/  USHF.L.U32 UR11, UR50, 0x6, URZ ;  /* 0x00000006320b7899 */ /* 0x000fe400080006ff */
[----:B------:R-:W-:Y:S02]  /*6920*/  UISETP.NE.AND UP0, UPT, UR32, 0x1, UPT ;  /* 0x000000012000788c */ /* 0x000fe4000bf05270 */
[----:B------:R-:W-:Y:S01]  /*6930*/  UIMAD.WIDE.U32 UR6, UR11, UR33, URZ ;  /* 0x000000210b0672a5 */ /* 0x000fe2000f8e00ff */
[----:B------:R-:W-:Y:S02]  /*6940*/  ELECT P3, URZ, PT ;  /* 0x0000000000ff782f */ /* 0x000fe40003860000 */
[----:B------:R-:W2:Y:S02]  /*6950*/  SYNCS.PHASECHK.TRANS64.TRYWAIT P1, [UR4+0x78], R13 ;  /* 0x0000780dff0075a7 */ /* 0x000ea40008021104 */
[----:B------:R-:W-:Y:S02]  /*6960*/  PLOP3.LUT P2, PT, P2, P3, PT, 0xf2, 0x2f ;  /* 0x00000000002f781c */ /* 0x000fe40001747e72 */
[----:B------:R-:W-:Y:S02]  /*6970*/  UMOV UR5, UR7 ;  /* 0x0000000700057c82 */ /* 0x000fe40008000000 */
[----:B------:R-:W-:Y:S04]  /*6980*/  USHF.R.U32.HI UR5, URZ, UR34, UR5 ;  /* 0x00000022ff057299 */ /* 0x000fe80008011605 */
[----:B------:R-:W-:Y:S02]  /*6990*/  USEL UR12, UR11, UR5, !UP0 ;  /* 0x000000050b0c7287 */ /* 0x000fe4000c000000 */
[----:B------:R-:W-:Y:S02]  /*69a0*/  UISETP.NE.AND UP0, UPT, UR35, 0x1, UPT ;  /* 0x000000012300788c */ /* 0x000fe4000bf05270 */
[----:B---3--:R-:W-:Y:S07]  /*69b0*/  UIMAD.WIDE.U32 UR6, UR12, UR36, URZ ;  /* 0x000000240c0672a5 */ /* 0x008fee000f8e00ff */
[----:B------:R-:W-:Y:S02]  /*69c0*/  UMOV UR5, UR7 ;  /* 0x0000000700057c82 */ /* 0x000fe40008000000 */
[----:B------:R-:W-:Y:S04]  /*69d0*/  USHF.R.U32.HI UR5, URZ, UR37, UR5 ;  /* 0x00000025ff057299 */ /* 0x000fe80008011605 */
[----:B------:R-:W-:Y:S02]  /*69e0*/  USEL UR13, UR12, UR5, !UP0 ;  /* 0x000000050c0d7287 */ /* 0x000fe4000c000000 */
[----:B------:R-:W-:Y:S02]  /*69f0*/  UIADD3 UR5, UPT, UPT, -UR12, URZ, URZ ;  /* 0x000000ff0c057290 */ /* 0x000fe4000fffe1ff */
[----:B------:R-:W-:Y:S02]  /*6a00*/  UIADD3 UR6, UPT, UPT, -UR13, URZ, URZ ;  /* 0x000000ff0d067290 */ /* 0x000fe4000fffe1ff */
[----:B------:R-:W-:Y:S02]  /*6a10*/  UIMAD UR11, UR32, UR5, UR11 ;  /* 0x00000005200b72a4 */ /* 0x000fe4000f8e020b */
[----:B------:R-:W-:Y:S01]  /*6a20*/  UIMAD UR12, UR35, UR6, UR12 ;  /* 0x00000006230c72a4 */ /* 0x000fe2000f8e020c */
[----:B--2---:R-:W-:Y:S11]  /*6a30*/  @!P1 BRA `(.L_x_68) ;  /* 0x0000003400e09947 */ /* 0x004ff60003800000 */
.L_x_140:
[----:B------:R-:W3:Y:S01]  /*6a40*/  S2UR UR23, SR_CgaCtaId ;  /* 0x00000000001779c3 */ /* 0x000ee20000008800 */
[----:B------:R-:W-:Y:S01]  /*6a50*/  VOTEU.ALL UP0, P2 ;  /* 0x0000000000ff7886 */ /* 0x000fe20001000000 */
[----:B------:R-:W-:Y:S01]  /*6a60*/  @!P2 IADD3 R8, P1, PT, R14, 0x580, RZ ;  /* 0x000005800e08a810 */ /* 0x000fe20007f3e0ff */
[----:B------:R-:W-:Y:S01]  /*6a70*/  UIADD3 UR9, UPT, UPT, UR4, 0x60, URZ ;  /* 0x0000006004097890 */ /* 0x000fe2000fffe0ff */
[----:B------:R-:W-:Y:S02]  /*6a80*/  @P0 SHF.R.U32.HI R17, RZ, 0x10, R5 ;  /* 0x00000010ff110819 */ /* 0x000fe40000011605 */
[----:B------:R-:W-:Y:S01]  /*6a90*/  @!UP0 ULEA UR5, UR25, UR24, 0xd ;  /* 0x0000001819058291 */ /* 0x000fe2000f8e68ff */
[----:B--2---:R-:W-:Y:S01]  /*6aa0*/  @!P2 IMAD.X R0, RZ, RZ, R15, P1 ;  /* 0x000000ffff00a224 */ /* 0x004fe200008e060f */
[----:B------:R-:W-:Y:S01]  /*6ab0*/  @!P2 R2UR UR7, R8 ;  /* 0x000000000807a2ca */ /* 0x000fe200000e0000 */
[----:B------:R-:W-:Y:S02]  /*6ac0*/  @!UP0 UPRMT UR6, URZ, 0x40, URZ ;  /* 0x00000040ff068896 */ /* 0x000fe400080000ff */
[----:B------:R-:W-:Y:S02]  /*6ad0*/  @!UP0 UIADD3 UR8, UPT, UPT, UR5, 0x400, URZ ;  /* 0x0000040005088890 */ /* 0x000fe4000fffe0ff */
[----:B------:R-:W-:Y:S01]  /*6ae0*/  @!P2 R2UR UR5, R0 ;  /* 0x000000000005a2ca */ /* 0x000fe200000e0000 */
[----:B------:R-:W-:Y:S01]  /*6af0*/  @!UP0 UPRMT UR19, UR6, 0x5410, URZ ;  /* 0x0000541006138896 */ /* 0x000fe200080000ff */
[----:B------:R-:W-:Y:S01]  /*6b00*/  @!P2 IMAD.MOV.U32 R0, RZ, RZ, 0x2000 ;  /* 0x00002000ff00a424 */ /* 0x000fe200078e00ff */
[----:B------:R-:W-:Y:S04]  /*6b10*/  UIADD3 UR6, UPT, UPT, UR25, 0x1, URZ ;  /* 0x0000000119067890 */ /* 0x000fe8000fffe0ff */
[----:B------:R-:W-:Y:S01]  /*6b20*/  UISETP.NE.AND UP0, UPT, UR6, 0x3, UPT ;  /* 0x000000030600788c */ /* 0x000fe2000bf05270 */
[----:B------:R-:W-:Y:S03]  /*6b30*/  IMAD.U32 R18, RZ, RZ, UR7 ;  /* 0x00000007ff127e24 */ /* 0x000fe6000f8e00ff */
[----:B------:R-:W-:Y:S02]  /*6b40*/  USEL UR6, UR6, URZ, UP0 ;  /* 0x000000ff06067287 */ /* 0x000fe40008000000 */
[----:B------:R-:W-:Y:S01]  /*6b50*/  IMAD.U32 R19, RZ, RZ, UR5 ;  /* 0x00000005ff137e24 */ /* 0x000fe2000f8e00ff */
[----:B------:R-:W-:Y:S01]  /*6b60*/  @!P2 R2UR UR20, R18 ;  /* 0x000000001214a2ca */ /* 0x000fe200000e0000 */
[----:B------:R-:W-:Y:S02]  /*6b70*/  USEL UR22, URZ, 0x1, UP0 ;  /* 0x00000001ff167887 */ /* 0x000fe40008000000 */
[----:B------:R-:W-:Y:S01]  /*6b80*/  VOTEU.ALL UP0, P2 ;  /* 0x0000000000ff7886 */ /* 0x000fe20001000000 */
[----:B------:R-:W-:Y:S01]  /*6b90*/  @!P2 R2UR UR21, R19 ;  /* 0x000000001315a2ca */ /* 0x000fe200000e0000 */
[----:B---3--:R-:W-:Y:S02]  /*6ba0*/  UPRMT UR7, UR23, 0x654, UR9 ;  /* 0x0000065417077896 */ /* 0x008fe40008000009 */
[----:B------:R-:W-:Y:S01]  /*6bb0*/  ULEA UR5, UR6, UR24, 0x3 ;  /* 0x0000001806057291 */ /* 0x000fe2000f8e18ff */
[----:B------:R-:W-:Y:S04]  /*6bc0*/  LOP3.LUT R11, R11, UR22, RZ, 0x3c, !PT ;  /* 0x000000160b0b7c12 */ /* 0x000fe8000f8e3cff */
[----:B------:R-:W-:Y:S05]  /*6bd0*/  SHF.L.U32 R12, R11, 0x1f, RZ ;  /* 0x0000001f0b0c7819 */ /* 0x000fea00000006ff */
[----:B------:R2:W-:Y:S01]  /*6be0*/  @!UP0 UTMALDG.4D.IM2COL [UR8], [UR20], UR19 ;  /* 0x00000008140083b4 */ /* 0x0005e20008058013 */
[----:B------:R2:W-:Y:S01]  /*6bf0*/  @!P2 SYNCS.ARRIVE.TRANS64.RED.A0TR RZ, [UR4+0x60], R0 ;  /* 0x00006000ffffa9a7 */ /* 0x0005e20008300404 */
[----:B------:R-:W-:Y:S01]  /*6c00*/  SYNCS.ARRIVE.TRANS64.RED.A1T0 RZ, [UR7], RZ ;  /* 0x000000ffffff79a7 */ /* 0x000fe20008100407 */
[----:B------:R-:W3:Y:S02]  /*6c10*/  SYNCS.PHASECHK.TRANS64.TRYWAIT P1, [UR5+0x78], R12 ;  /* 0x0000780cff0075a7 */ /* 0x000ee40008021105 */
[----:B--23--:R-:W-:Y:S05]  /*6c20*/  @!P1 BRA `(.L_x_69) ;  /* 0x00000034007c9947 */ /* 0x00cfea0003800000 */
.L_x_142:
[----:B------:R-:W3:Y:S01]  /*6c30*/  S2UR UR20, SR_CgaCtaId ;  /* 0x00000000001479c3 */ /* 0x000ee20000008800 */
[----:B------:R-:W-:Y:S01]  /*6c40*/  UIADD3 UR9, UPT, UPT, UR5, 0x60, URZ ;  /* 0x0000006005097890 */ /* 0x000fe2000fffe0ff */
[----:B------:R-:W-:Y:S01]  /*6c50*/  @!P2 IADD3 R4, P1, PT, R14, 0x580, RZ ;  /* 0x000005800e04a810 */ /* 0x000fe20007f3e0ff */
[----:B------:R-:W-:Y:S01]  /*6c60*/  UIADD3 UR26, UPT, UPT, UR14, UR44, URZ ;  /* 0x0000002c0e1a7290 */ /* 0x000fe2000fffe0ff */
[----:B------:R-:W-:Y:S01]  /*6c70*/  LOP3.LUT R10, R10, 0x1, RZ, 0x3c, !PT ;  /* 0x000000010a0a7812 */ /* 0x000fe200078e3cff */
[----:B------:R-:W-:Y:S01]  /*6c80*/  UIADD3 UR50, UPT, UPT, UR15, UR43, URZ ;  /* 0x0000002b0f327290 */ /* 0x000fe2000fffe0ff */
[----:B------:R-:W-:Y:S01]  /*6c90*/  VOTEU.ALL UP0, P2 ;  /* 0x0000000000ff7886 */ /* 0x000fe20001000000 */
[----:B------:R-:W-:Y:S01]  /*6ca0*/  @!P2 IMAD.X R0, RZ, RZ, R15, P1 ;  /* 0x000000ffff00a224 */ /* 0x000fe200008e060f */
[----:B------:R-:W-:Y:S03]  /*6cb0*/  UPLOP3.LUT UP4, UPT, UPT, UPT, UPT, 0x80, 0x8 ;  /* 0x000000000008789c */ /* 0x000fe60003f8f070 */
[----:B------:R-:W-:Y:S02]  /*6cc0*/  @!UP0 UPRMT UR7, URZ, 0x40, URZ ;  /* 0x00000040ff078896 */ /* 0x000fe400080000ff */
[----:B------:R-:W-:Y:S02]  /*6cd0*/  @!UP0 ULEA UR4, UR6, UR24, 0xd ;  /* 0x0000001806048291 */ /* 0x000fe4000f8e68ff */
[----:B------:R-:W-:Y:S02]  /*6ce0*/  UIADD3 UR6, UPT, UPT, UR6, 0x1, URZ ;  /* 0x0000000106067890 */ /* 0x000fe4000fffe0ff */
[----:B------:R-:W-:Y:S02]  /*6cf0*/  @!UP0 UIADD3 UR10, UPT, UPT, UR10, 0x20, URZ ;  /* 0x000000200a0a8890 */ /* 0x000fe4000fffe0ff */
[----:B------:R-:W-:Y:S01]  /*6d00*/  @!UP0 UIADD3 UR8, UPT, UPT, UR4, 0x400, URZ ;  /* 0x0000040004088890 */ /* 0x000fe2000fffe0ff */
[----:B------:R-:W-:Y:S01]  /*6d10*/  @!P2 R2UR UR4, R0 ;  /* 0x000000000004a2ca */ /* 0x000fe200000e0000 */
[----:B------:R-:W-:Y:S02]  /*6d20*/  @!UP0 UPRMT UR19, UR7, 0x5410, URZ ;  /* 0x0000541007138896 */ /* 0x000fe400080000ff */
[----:B------:R-:W-:Y:S04]  /*6d30*/  UISETP.NE.AND UP0, UPT, UR6, 0x3, UPT ;  /* 0x000000030600788c */ /* 0x000fe8000bf05270 */
[----:B------:R-:W-:Y:S01]  /*6d40*/  USEL UR25, UR6, URZ, UP0 ;  /* 0x000000ff06197287 */ /* 0x000fe20008000000 */
[----:B------:R-:W-:Y:S02]  /*6d50*/  @!P2 R2UR UR6, R4 ;  /* 0x000000000406a2ca */ /* 0x000fe400000e0000 */
[----:B------:R-:W-:Y:S02]  /*6d60*/  PLOP3.LUT P0, PT, PT, PT, UP0, 0x80, 0x8 ;  /* 0x000000000008781c */ /* 0x000fe40003f0f008 */
[----:B------:R-:W-:Y:S01]  /*6d70*/  VOTEU.ALL UP0, P2 ;  /* 0x0000000000ff7886 */ /* 0x000fe20001000000 */
[----:B--2---:R-:W-:Y:S01]  /*6d80*/  IMAD.U32 R5, RZ, RZ, UR4 ;  /* 0x00000004ff057e24 */ /* 0x004fe2000f8e00ff */
[----:B---3--:R-:W-:Y:S01]  /*6d90*/  UPRMT UR4, UR20, 0x654, UR9 ;  /* 0x0000065414047896 */ /* 0x008fe20008000009 */
[----:B------:R-:W-:Y:S03]  /*6da0*/  SEL R0, RZ, 0x1, P0 ;  /* 0x00000001ff007807 */ /* 0x000fe60000000000 */
[----:B------:R-:W-:Y:S02]  /*6db0*/  @!P2 R2UR UR7, R5 ;  /* 0x000000000507a2ca */ /* 0x000fe400000e0000 */
[----:B------:R-:W-:Y:S01]  /*6dc0*/  LOP3.LUT R11, R11, R0, RZ, 0x3c, !PT ;  /* 0x000000000b0b7212 */ /* 0x000fe200078e3cff */
[----:B------:R-:W-:Y:S05]  /*6dd0*/  IMAD.U32 R4, RZ, RZ, UR6 ;  /* 0x00000006ff047e24 */ /* 0x000fea000f8e00ff */
[----:B------:R-:W-:Y:S11]  /*6de0*/  @!P2 R2UR UR6, R4 ;  /* 0x000000000406a2ca */ /* 0x000ff600000e0000 */
[----:B------:R-:W-:Y:S02]  /*6df0*/  @!UPT UIADD3 URZ, UPT, UPT, URZ, URZ, URZ ;  /* 0x000000fffffff290 */ /* 0x000fe4000fffe0ff */
[----:B------:R2:W-:Y:S01]  /*6e00*/  @!UP0 UTMALDG.4D.IM2COL [UR8], [UR6], UR19 ;  /* 0x00000008060083b4 */ /* 0x0005e20008058013 */
[----:B------:R2:W-:Y:S01]  /*6e10*/  @!P2 SYNCS.ARRIVE.TRANS64.RED.A0TR RZ, [UR5+0x60], R9 ;  /* 0x00006009ffffa9a7 */ /* 0x0005e20008300405 */
[----:B------:R-:W-:Y:S01]  /*6e20*/  SYNCS.ARRIVE.TRANS64.RED.A1T0 RZ, [UR4], RZ ;  /* 0x000000ffffff79a7 */ /* 0x000fe20008100404 */
[----:B------:R-:W-:Y:S05]  /*6e30*/  BRA.U UP1, `(.L_x_70) ;  /* 0xfffffff101d87547 */ /* 0x000fea000b83ffff */
[----:B------:R-:W-:Y:S01]  /*6e40*/  UIADD3 UR5, UPT, UPT, UR24, 0x78, URZ ;  /* 0x0000007818057890 */ /* 0x000fe2000fffe0ff */
[----:B------:R-:W-:-:S03]  /*6e50*/  SHF.L.U32 R3, R11, 0x1f, RZ ;  /* 0x0000001f0b037819 */ /* 0x000fc600000006ff */
[----:B------:R-:W-:-:S09]  /*6e60*/  ULEA UR4, UR25, UR5, 0x3 ;  /* 0x0000000519047291 */ /* 0x000fd2000f8e18ff */
[----:B------:R-:W3:Y:S02]  /*6e70*/  SYNCS.PHASECHK.TRANS64.TRYWAIT P0, [UR4], R3 ;  /* 0x00000003ff0075a7 */ /* 0x000ee40008001104 */
[----:B---3--:R-:W-:Y:S05]  /*6e80*/  @!P0 BRA `(.L_x_71) ;  /* 0x0000003000fc8947 */ /* 0x008fea0003800000 */
.L_x_144:
[----:B------:R-:W-:-:S04]  /*6e90*/  UIADD3 UR4, UPT, UPT, UR25, 0x1, URZ ;  /* 0x0000000119047890 */ /* 0x000fc8000fffe0ff */
[----:B------:R-:W-:-:S04]  /*6ea0*/  UISETP.NE.AND UP0, UPT, UR4, 0x3, UPT ;  /* 0x000000030400788c */ /* 0x000fc8000bf05270 */
[----:B------:R-:W-:Y:S02]  /*6eb0*/  USEL UR4, UR4, URZ, UP0 ;  /* 0x000000ff04047287 */ /* 0x000fe40008000000 */
[----:B------:R-:W-:-:S04]  /*6ec0*/  PLOP3.LUT P0, PT, PT, PT, UP0, 0x80, 0x8 ;  /* 0x000000000008781c */ /* 0x000fc80003f0f008 */
[----:B------:R-:W-:Y:S01]  /*6ed0*/  SEL R2, RZ, 0x1, P0 ;  /* 0x00000001ff027807 */ /* 0x000fe20000000000 */
[----:B---3--:R-:W-:-:S03]  /*6ee0*/  IMAD.U32 R0, RZ, RZ, UR4 ;  /* 0x00000004ff007e24 */ /* 0x008fc6000f8e00ff */
[----:B------:R-:W-:Y:S01]  /*6ef0*/  LOP3.LUT R11, R11, R2, RZ, 0x3c, !PT ;  /* 0x000000020b0b7212 */ /* 0x000fe200078e3cff */
[C---:B------:R-:W-:Y:S01]  /*6f00*/  VIADD R4, R0.reuse, 0x1 ;  /* 0x0000000100047836 */ /* 0x040fe20000000000 */
[----:B------:R-:W-:Y:S02]  /*6f10*/  LEA R2, R0, UR5, 0x3 ;  /* 0x0000000500027c11 */ /* 0x000fe4000f8e18ff */
[----:B------:R-:W-:Y:S02]  /*6f20*/  SHF.L.U32 R3, R11, 0x1f, RZ ;  /* 0x0000001f0b037819 */ /* 0x000fe400000006ff */
[----:B------:R-:W-:Y:S02]  /*6f30*/  ISETP.NE.AND P0, PT, R4, 0x3, PT ;  /* 0x000000030400780c */ /* 0x000fe40003f05270 */
[----:B------:R-:W3:Y:S02]  /*6f40*/  SYNCS.PHASECHK.TRANS64.TRYWAIT P1, [R2+URZ], R3 ;  /* 0x00000003020075a7 */ /* 0x000ee400080211ff */
[----:B------:R-:W-:-:S02]  /*6f50*/  SEL R0, RZ, 0x1, P0 ;  /* 0x00000001ff007807 */ /* 0x000fc40000000000 */
[----:B------:R-:W-:Y:S02]  /*6f60*/  SEL R4, R4, RZ, P0 ;  /* 0x000000ff04047207 */ /* 0x000fe40000000000 */
[----:B------:R-:W-:Y:S01]  /*6f70*/  LOP3.LUT R0, R11, R0, RZ, 0x3c, !PT ;  /* 0x000000000b007212 */ /* 0x000fe200078e3cff */
[----:B---3--:R-:W-:Y:S06]  /*6f80*/  @!P1 BRA `(.L_x_72) ;  /* 0x0000003000d49947 */ /* 0x008fec0003800000 */
.L_x_145:
[----:B------:R-:W-:Y:S02]  /*6f90*/  LEA R4, R4, UR5, 0x3 ;  /* 0x0000000504047c11 */ /* 0x000fe4000f8e18ff */
[----:B---3--:R-:W-:-:S07]  /*6fa0*/  SHF.L.U32 R3, R0, 0x1f, RZ ;  /* 0x0000001f00037819 */ /* 0x008fce00000006ff */
.L_x_73:
[----:B---3--:R3:W4:Y:S02]  /*6fb0*/  SYNCS.PHASECHK.TRANS64.TRYWAIT P0, [R4+URZ], R3 ;  /* 0x00000003040075a7 */ /* 0x00872400080011ff */
[----:B----4-:R-:W-:Y:S05]  /*6fc0*/  @!P0 NANOSLEEP.SYNCS 0x989680 ;  /* 0x009896800000895d */ /* 0x010fea0003900000 */
[----:B------:R-:W4:Y:S02]  /*6fd0*/  @!P0 SYNCS.PHASECHK.TRANS64 P0, [R4+URZ], R3 ;  /* 0x00000003040085a7 */ /* 0x000f2400080010ff */
[----:B-12-4-:R-:W-:Y:S05]  /*6fe0*/  @P0 EXIT ;  /* 0x000000000000094d */ /* 0x016fea0003800000 */
[----:B------:R-:W-:Y:S05]  /*6ff0*/  BRA `(.L_x_73) ;  /* 0xfffffffc00ec7947 */ /* 0x000fea000383ffff */
.L_x_61:
[----:B------:R-:W-:-:S06]  /*7000*/  UISETP.GE.AND UP0, UPT, UR15, 0x4, UPT ;  /* 0x000000040f00788c */ /* 0x000fcc000bf06270 */
[----:B------:R-:W-:-:S13]  /*7010*/  PLOP3.LUT P0, PT, PT, PT, UP0, 0x80, 0x8 ;  /* 0x000000000008781c */ /* 0x000fda0003f0f008 */
[----:B-1----:R-:W-:Y:S05]  /*7020*/  @!P0 EXIT ;  /* 0x000000000000894d */ /* 0x002fea0003800000 */
[----:B------:R-:W1:Y:S08]  /*7030*/  S2UR UR4, SR_CgaCtaId ;  /* 0x00000000000479c3 */ /* 0x000e700000008800 */
[----:B------:R-:W-:Y:S01]  /*7040*/  BAR.SYNC.DEFER_BLOCKING 0x6, 0xa0 ;  /* 0x0182800000007b1d */ /* 0x000fe20000010000 */
[C---:B------:R-:W-:Y:S01]  /*7050*/  IMAD.SHL.U32 R7, R62.reuse, 0x20, RZ ;  /* 0x000000203e077824 */ /* 0x040fe200078e00ff */
[----:B------:R-:W-:Y:S01]  /*7060*/  SHF.R.U32.HI R6, RZ, 0x2, R62 ;  /* 0x00000002ff067819 */ /* 0x000fe2000001163e */
[C---:B------:R-:W-:Y:S01]  /*7070*/  IMAD.SHL.U32 R61, R62.reuse, 0x4, RZ ;  /* 0x000000043e3d7824 */ /* 0x040fe200078e00ff */
[C---:B------:R-:W-:Y:S01]  /*7080*/  R2P PR, R62.reuse, 0x6 ;  /* 0x000000063e007804 */ /* 0x040fe20000000000 */
[----:B------:R-:W-:Y:S01]  /*7090*/  IMAD.U32 R23, R62, 0x10000, RZ ;  /* 0x000100003e177824 */ /* 0x000fe200078e00ff */
[----:B------:R-:W-:-:S02]  /*70a0*/  UMOV UR48, 0x400 ;  /* 0x0000040000307882 */ /* 0x000fc40000000000 */
[----:B------:R-:W2:Y:S01]  /*70b0*/  LDC.64 R52, c[0x0][0x888] ;  /* 0x00022200ff347b82 */ /* 0x000ea20000000a00 */
[C---:B------:R-:W-:Y:S01]  /*70c0*/  LOP3.LUT R0, R7.reuse, 0xe0, RZ, 0xc0, !PT ;  /* 0x000000e007007812 */ /* 0x040fe200078ec0ff */
[----:B------:R-:W-:Y:S01]  /*70d0*/  IMAD.MOV.U32 R76, RZ, RZ, 0x8 ;  /* 0x00000008ff4c7424 */ /* 0x000fe200078e00ff */
[----:B------:R-:W-:Y:S01]  /*70e0*/  LOP3.LUT R7, R7, 0x100, RZ, 0xc0, !PT ;  /* 0x0000010007077812 */ /* 0x000fe200078ec0ff */
[----:B------:R-:W-:Y:S01]  /*70f0*/  IMAD.MOV.U32 R75, RZ, RZ, 0x10 ;  /* 0x00000010ff4b7424 */ /* 0x000fe200078e00ff */
[----:B------:R-:W-:Y:S01]  /*7100*/  LOP3.LUT R61, R0, 0x1c, R61, 0xf8, !PT ;  /* 0x0000001c003d7812 */ /* 0x000fe200078ef83d */
[----:B------:R-:W-:Y:S02]  /*7110*/  IMAD.SHL.U32 R0, R62, 0x10, RZ ;  /* 0x000000103e007824 */ /* 0x000fe400078e00ff */
[----:B------:R-:W-:Y:S01]  /*7120*/  HFMA2 R60, -RZ, RZ, 0, 5.9604644775390625e-08 ;  /* 0x00000001ff3c7431 */ /* 0x000fe200000001ff */
[----:B------:R-:W3:Y:S01]  /*7130*/  LDC.64 R54, c[0x0][0x890] ;  /* 0x00022400ff367b82 */ /* 0x000ee20000000a00 */
[----:B------:R-:W-:Y:S01]  /*7140*/  LOP3.LUT R61, R61, 0x4, R6, 0x78, !PT ;  /* 0x000000043d3d7812 */ /* 0x000fe200078e7806 */
[----:B------:R-:W-:Y:S01]  /*7150*/  IMAD.MOV.U32 R22, RZ, RZ, RZ ;  /* 0x000000ffff167224 */ /* 0x000fe200078e00ff */
[----:B------:R-:W-:-:S02]  /*7160*/  LOP3.LUT R0, R7, 0x600, R0, 0xf8, !PT ;  /* 0x0000060007007812 */ /* 0x000fc400078ef800 */
[----:B------:R-:W-:Y:S02]  /*7170*/  CS2R R58, SRZ ;  /* 0x00000000003a7805 */ /* 0x000fe4000001ff00 */
[----:B------:R-:W-:Y:S01]  /*7180*/  LOP3.LUT R62, R62, 0x60, RZ, 0xc0, !PT ;  /* 0x000000603e3e7812 */ /* 0x000fe200078ec0ff */
[----:B------:R-:W4:Y:S01]  /*7190*/  LDCU UR54, c[0x0][0x370] ;  /* 0x00006e00ff3677ac */ /* 0x000f220008000800 */
[----:B------:R-:W-:Y:S02]  /*71a0*/  LOP3.LUT R61, R0, R61, RZ, 0xfc, !PT ;  /* 0x0000003d003d7212 */ /* 0x000fe400078efcff */
[----:B------:R-:W-:Y:S01]  /*71b0*/  LOP3.LUT R23, R23, 0x600000, RZ, 0xc0, !PT ;  /* 0x0060000017177812 */ /* 0x000fe200078ec0ff */
[----:B-1----:R-:W-:Y:S01]  /*71c0*/  ULEA UR48, UR4, UR48, 0x18 ;  /* 0x0000003004307291 */ /* 0x002fe2000f8ec0ff */
[----:B------:R-:W-:Y:S01]  /*71d0*/  SEL R76, R76, 0xfffffff8, !P1 ;  /* 0xfffffff84c4c7807 */ /* 0x000fe20004800000 */
[----:B------:R-:W1:Y:S01]  /*71e0*/  LDCU.64 UR4, c[0x0][0x8a8] ;  /* 0x00011500ff0477ac */ /* 0x000e620008000a00 */
[----:B------:R-:W-:Y:S01]  /*71f0*/  SEL R75, R75, 0xfffffff0, !P2 ;  /* 0xfffffff04b4b7807 */ /* 0x000fe20005000000 */
[----:B------:R-:W2:Y:S05]  /*7200*/  LDCU UR45, c[0x0][0xb0c] ;  /* 0x00016180ff2d77ac */ /* 0x000eaa0008000800 */
[----:B------:R-:W4:Y:S01]  /*7210*/  LDS R2, [UR48+0xf0] ;  /* 0x0000f030ff027984 */ /* 0x000f220008000800 */
[----:B------:R-:W2:Y:S01]  /*7220*/  LDCU UR38, c[0x0][0xb30] ;  /* 0x00016600ff2677ac */ /* 0x000ea20008000800 */
[----:B------:R-:W2:Y:S01]  /*7230*/  LDCU.64 UR62, c[0x0][0x888] ;  /* 0x00011100ff3e77ac */ /* 0x000ea20008000a00 */
[----:B------:R-:W2:Y:S01]  /*7240*/  LDCU.64 UR46, c[0x0][0xb28] ;  /* 0x00016500ff2e77ac */ /* 0x000ea20008000a00 */
[----:B-1----:R-:W-:-:S02]  /*7250*/  IMAD.U32 R66, RZ, RZ, UR4 ;  /* 0x00000004ff427e24 */ /* 0x002fc4000f8e00ff */
[----:B------:R-:W-:Y:S01]  /*7260*/  IMAD.U32 R65, RZ, RZ, UR5 ;  /* 0x00000005ff417e24 */ /* 0x000fe2000f8e00ff */
[----:B------:R-:W1:Y:S01]  /*7270*/  LDCU.64 UR4, c[0x0][0xa90] ;  /* 0x00015200ff0477ac */ /* 0x000e620008000a00 */
[----:B------:R-:W2:Y:S01]  /*7280*/  LDCU.64 UR60, c[0x0][0x8b0] ;  /* 0x00011600ff3c77ac */ /* 0x000ea20008000a00 */
[----:B------:R-:W2:Y:S01]  /*7290*/  LDCU.128 UR56, c[0x0][0xb10] ;  /* 0x00016200ff3877ac */ /* 0x000ea20008000c00 */
[----:B------:R-:W2:Y:S01]  /*72a0*/  LDCU UR53, c[0x0][0x374] ;  /* 0x00006e80ff3577ac */ /* 0x000ea20008000800 */
[----:B------:R-:W-:Y:S01]  /*72b0*/  UMOV UR49, URZ ;  /* 0x000000ff00317c82 */ /* 0x000fe20008000000 */
[----:B------:R-:W-:Y:S01]  /*72c0*/  UMOV UR51, URZ ;  /* 0x000000ff00337c82 */ /* 0x000fe20008000000 */
[----:B-1----:R-:W-:Y:S01]  /*72d0*/  MOV R68, UR4 ;  /* 0x0000000400447c02 */ /* 0x002fe20008000f00 */
[----:B------:R-:W-:Y:S01]  /*72e0*/  IMAD.U32 R67, RZ, RZ, UR5 ;  /* 0x00000005ff437e24 */ /* 0x000fe2000f8e00ff */
[----:B------:R-:W1:Y:S01]  /*72f0*/  LDCU.128 UR4, c[0x0][0xa80] ;  /* 0x00015000ff0477ac */ /* 0x000e620008000c00 */
[----:B------:R-:W-:Y:S01]  /*7300*/  UMOV UR52, URZ ;  /* 0x000000ff00347c82 */ /* 0x000fe20008000000 */
[C---:B----4-:R-:W-:Y:S01]  /*7310*/  VIADD R3, R2.reuse, 0x40 ;  /* 0x0000004002037836 */ /* 0x050fe20000000000 */
[----:B------:R-:W-:-:S04]  /*7320*/  LOP3.LUT R2, R2, 0xffff, RZ, 0xc0, !PT ;  /* 0x0000ffff02027812 */ /* 0x000fc800078ec0ff */
[----:B------:R-:W-:-:S05]  /*7330*/  LOP3.LUT R3, R3, 0xffff, RZ, 0xc0, !PT ;  /* 0x0000ffff03037812 */ /* 0x000fca00078ec0ff */
[----:B------:R4:W-:Y:S01]  /*7340*/  STL.64 [R1], R2 ;  /* 0x0000000201007387 */ /* 0x0009e20000100a00 */
[----:B-1----:R-:W-:Y:S01]  /*7350*/  IMAD.U32 R72, RZ, RZ, UR4 ;  /* 0x00000004ff487e24 */ /* 0x002fe2000f8e00ff */
[----:B------:R-:W-:Y:S01]  /*7360*/  UIADD3 UR4, UPT, UPT, UR48, 0x400, URZ ;  /* 0x0000040030047890 */ /* 0x000fe2000fffe0ff */
[----:B------:R-:W-:Y:S01]  /*7370*/  IMAD.U32 R71, RZ, RZ, UR5 ;  /* 0x00000005ff477e24 */ /* 0x000fe2000f8e00ff */
[----:B------:R-:W-:Y:S01]  /*7380*/  MOV R70, UR6 ;  /* 0x0000000600467c02 */ /* 0x000fe20008000f00 */
[----:B------:R-:W-:-:S03]  /*7390*/  IMAD.U32 R69, RZ, RZ, UR7 ;  /* 0x00000007ff457e24 */ /* 0x000fc6000f8e00ff */
[----:B--23--:R-:W-:-:S07]  /*73a0*/  IMAD.U32 R0, RZ, RZ, UR4 ;  /* 0x00000004ff007e24 */ /* 0x00cfce000f8e00ff */
.L_x_104:
[----:B----4-:R-:W-:Y:S04]  /*73b0*/  SHF.L.U32 R3, R58, 0x1f, RZ ;  /* 0x0000001f3a037819 */ /* 0x010fe800000006ff */
[----:B------:R-:W1:Y:S02]  /*73c0*/  SYNCS.PHASECHK.TRANS64.TRYWAIT P0, [UR48+0xa0], R3 ;  /* 0x0000a003ff0075a7 */ /* 0x000e640008001130 */
[----:B-1----:R-:W-:Y:S05]  /*73d0*/  @!P0 BRA `(.L_x_74) ;  /* 0x0000002c00d48947 */ /* 0x002fea0003800000 */
.L_x_147:
[----:B------:R-:W2:Y:S01]  /*73e0*/  LDS.128 R4, [UR48+0xe0] ;  /* 0x0000e030ff047984 */ /* 0x000ea20008000c00 */
[----:B------:R-:W-:Y:S01]  /*73f0*/  UIADD3 UR4, UPT, UPT, UR48, 0xa8, URZ ;  /* 0x000000a830047890 */ /* 0x000fe2000fffe0ff */
[----:B------:R-:W-:Y:S01]  /*7400*/  IMAD R2, R22, 0x4, R1 ;  /* 0x0000000416027824 */ /* 0x000fe200078e0201 */
[----:B------:R-:W-:Y:S01]  /*7410*/  UISETP.GE.AND UP0, UPT, UR39, 0x1, UPT ;  /* 0x000000012700788c */ /* 0x000fe2000bf06270 */
[----:B------:R-:W-:Y:S01]  /*7420*/  @!PT LDS RZ, [RZ] ;  /* 0x00000000fffff984 */ /* 0x000fe20000000800 */
[----:B------:R-:W-:Y:S01]  /*7430*/  @!PT LDS RZ, [RZ] ;  /* 0x00000000fffff984 */ /* 0x000fe20000000800 */
[----:B------:R-:W-:Y:S01]  /*7440*/  @!PT LDS RZ, [RZ] ;  /* 0x00000000fffff984 */ /* 0x000fe20000000800 */
[----:B------:R-:W-:Y:S01]  /*7450*/  @!PT LDS RZ, [RZ] ;  /* 0x00000000fffff984 */ /* 0x000fe20000000800 */
[----:B------:R3:W-:Y:S06]  /*7460*/  MEMBAR.ALL.CTA ;  /* 0x0000000000007992 */ /* 0x0007ec0000008000 */
[----:B---3--:R-:W3:Y:S01]  /*7470*/  FENCE.VIEW.ASYNC.S ;  /* 0x00000000000073c6 */ /* 0x008ee20000000000 */
[----:B------:R-:W-:Y:S09]  /*7480*/  UPRMT UR4, URZ, 0x654, UR4 ;  /* 0x00000654ff047896 */ /* 0x000ff20008000004 */
[----:B---3--:R-:W-:Y:S01]  /*7490*/  SYNCS.ARRIVE.TRANS64.RED.A1T0 RZ, [UR4], RZ ;  /* 0x000000ffffff79a7 */ /* 0x008fe20008100404 */
[----:B------:R-:W5:Y:S01]  /*74a0*/  LDL R2, [R2] ;  /* 0x0000000002027983 */ /* 0x000f620000100800 */
[----:B--2---:R-:W-:Y:S11]  /*74b0*/  LOP3.LUT P0, RZ, R6, 0x1, RZ, 0xc0, !PT ;  /* 0x0000000106ff7812 */ /* 0x004ff6000780c0ff */
[----:B------:R-:W-:Y:S02]  /*74c0*/  @!UPT UIADD3 URZ, UPT, UPT, URZ, URZ, URZ ;  /* 0x000000fffffff290 */ /* 0x000fe4000fffe0ff */
[----:B------:R-:W-:Y:S01]  /*74d0*/  VOTEU.ANY UP1, P0 ;  /* 0x0000000000ff7886 */ /* 0x000fe20000020100 */
[----:B------:R-:W-:Y:S01]  /*74e0*/  PLOP3.LUT P0, PT, PT, PT, UP1, 0x80, 0x8 ;  /* 0x000000000008781c */ /* 0x000fe20003f0f018 */
[----:B------:R-:W-:Y:S11]  /*74f0*/  UP2UR UR55, UPR, URZ, 0x2 ;  /* 0x00000002ff377883 */ /* 0x000ff60008000000 */
[----:B------:R-:W-:Y:S01]  /*7500*/  @!UPT UIADD3 URZ, UPT, UPT, URZ, URZ, URZ ;  /* 0x000000fffffff290 */ /* 0x000fe2000fffe0ff */
[----:B-1----:R-:W-:Y:S02]  /*7510*/  @P0 MOV R3, R4 ;  /* 0x0000000400030202 */ /* 0x002fe40000000f00 */
[----:B------:R-:W-:Y:S02]  /*7520*/  @P0 LOP3.LUT R0, R5, 0xffff, RZ, 0xc0, !PT ;  /* 0x0000ffff05000812 */ /* 0x000fe400078ec0ff */
[----:B------:R-:W-:Y:S02]  /*7530*/  @P0 R2UR UR5, R3 ;  /* 0x00000000030502ca */ /* 0x000fe400000e0000 */
[----:B------:R-:W-:Y:S11]  /*7540*/  @P0 R2UR UR4, R0 ;  /* 0x00000000000402ca */ /* 0x000ff600000e0000 */
[----:B------:R-:W-:Y:S02]  /*7550*/  @UP1 UMOV UR37, UR5 ;  /* 0x0000000500251c82 */ /* 0x000fe40008000000 */
[----:B------:R-:W-:Y:S01]  /*7560*/  @UP1 UMOV UR36, UR4 ;  /* 0x0000000400241c82 */ /* 0x000fe20008000000 */
[----:B------:R-:W-:Y:S05]  /*7570*/  BRA.U !UP0, `(.L_x_75) ;  /* 0x0000000108cc7547 */ /* 0x000fea000b800000 */
[----:B------:R-:W1:Y:S01]  /*7580*/  LDCU UR9, c[0x0][0xb20] ;  /* 0x00016400ff0977ac */ /* 0x000e620008000800 */
[----:B------:R-:W-:Y:S02]  /*7590*/  UIMAD.WIDE.U32 UR4, UR53, UR59, URZ ;  /* 0x0000003b350472a5 */ /* 0x000fe4000f8e00ff */
[----:B------:R-:W-:Y:S02]  /*75a0*/  UIMAD.WIDE.U32 UR6, UR54, UR56, URZ ;  /* 0x00000038360672a5 */ /* 0x000fe4000f8e00ff */
[----:B------:R-:W-:Y:S02]  /*75b0*/  UIMAD.WIDE.U32 UR10, UR36, UR59, URZ ;  /* 0x0000003b240a72a5 */ /* 0x000fe4000f8e00ff */
[----:B------:R-:W-:Y:S02]  /*75c0*/  UISETP.NE.AND UP0, UPT, UR58, 0x1, UPT ;  /* 0x000000013a00788c */ /* 0x000fe4000bf05270 */
[----:B------:R-:W-:Y:S02]  /*75d0*/  UISETP.NE.AND UP1, UPT, UR45, 0x1, UPT ;  /* 0x000000012d00788c */ /* 0x000fe4000bf25270 */
[----:B------:R-:W-:Y:S02]  /*75e0*/  UISETP.NE.AND UP2, UPT, UR39, 0x1, UPT ;  /* 0x000000012700788c */ /* 0x000fe4000bf45270 */
[----:B------:R-:W-:Y:S01]  /*75f0*/  UIMAD.WIDE.U32 UR12, UR37, UR56, URZ ;  /* 0x00000038250c72a5 */ /* 0x000fe2000f8e00ff */
[----:B------:R-:W-:Y:S01]  /*7600*/  UMOV UR4, UR5 ;  /* 0x0000000500047c82 */ /* 0x000fe20008000000 */
[----:B------:R-:W-:Y:S01]  /*7610*/  UMOV UR6, UR11 ;  /* 0x0000000b00067c82 */ /* 0x000fe20008000000 */
[----:B-1----:R-:W-:Y:S03]  /*7620*/  USHF.R.U32.HI UR8, URZ, UR9, UR4 ;  /* 0x00000009ff087299 */ /* 0x002fe60008011604 */
[----:B------:R-:W-:Y:S02]  /*7630*/  UMOV UR4, UR7 ;  /* 0x0000000700047c82 */ /* 0x000fe40008000000 */
[----:B------:R-:W-:Y:S02]  /*7640*/  USHF.R.U32.HI UR5, URZ, UR57, UR4 ;  /* 0x00000039ff057299 */ /* 0x000fe40008011604 */
[----:B------:R-:W-:Y:S02]  /*7650*/  USEL UR4, UR53, UR8, !UP0 ;  /* 0x0000000835047287 */ /* 0x000fe4000c000000 */
[----:B------:R-:W-:Y:S02]  /*7660*/  USHF.R.U32.HI UR8, URZ, UR9, UR6 ;  /* 0x00000009ff087299 */ /* 0x000fe40008011606 */
[----:B------:R-:W-:Y:S02]  /*7670*/  UIMAD.WIDE.U32 UR6, UR4, UR46, URZ ;  /* 0x0000002e040672a5 */ /* 0x000fe4000f8e00ff */
[----:B------:R-:W-:Y:S02]  /*7680*/  USEL UR9, UR54, UR5, !UP1 ;  /* 0x0000000536097287 */ /* 0x000fe4000c800000 */
[----:B------:R-:W-:Y:S02]  /*7690*/  USEL UR8, UR36, UR8, !UP0 ;  /* 0x0000000824087287 */ /* 0x000fe4000c000000 */
[----:B------:R-:W-:Y:S01]  /*76a0*/  UIMAD.WIDE.U32 UR10, UR9, UR46, URZ ;  /* 0x0000002e090a72a5 */ /* 0x000fe2000f8e00ff */
[----:B------:R-:W-:Y:S01]  /*76b0*/  UMOV UR6, UR7 ;  /* 0x0000000700067c82 */ /* 0x000fe20008000000 */
[----:B------:R-:W-:Y:S01]  /*76c0*/  UMOV UR5, UR13 ;  /* 0x0000000d00057c82 */ /* 0x000fe20008000000 */
[----:B------:R-:W-:Y:S02]  /*76d0*/  @UP2 USHF.R.U32.HI UR4, URZ, UR47, UR6 ;  /* 0x0000002fff042299 */ /* 0x000fe40008011606 */
[----:B------:R-:W-:Y:S02]  /*76e0*/  USHF.R.U32.HI UR5, URZ, UR57, UR5 ;  /* 0x00000039ff057299 */ /* 0x000fe40008011605 */
[----:B------:R-:W-:Y:S02]  /*76f0*/  UIMAD UR4, UR39, UR4, URZ ;  /* 0x00000004270472a4 */ /* 0x000fe4000f8e02ff */
[----:B------:R-:W-:Y:S02]  /*7700*/  USEL UR5, UR37, UR5, !UP1 ;  /* 0x0000000525057287 */ /* 0x000fe4000c800000 */
[----:B------:R-:W-:Y:S01]  /*7710*/  UISETP.GE.AND UP0, UPT, UR8, UR4, UPT ;  /* 0x000000040800728c */ /* 0x000fe2000bf06270 */
[----:B------:R-:W-:Y:S01]  /*7720*/  UMOV UR6, UR11 ;  /* 0x0000000b00067c82 */ /* 0x000fe20008000000 */
[----:B------:R-:W-:Y:S02]  /*7730*/  UIMAD.WIDE.U32 UR10, UR8, UR46, URZ ;  /* 0x0000002e080a72a5 */ /* 0x000fe4000f8e00ff */
[----:B------:R-:W-:Y:S04]  /*7740*/  @UP2 USHF.R.U32.HI UR9, URZ, UR47, UR6 ;  /* 0x0000002fff092299 */ /* 0x000fe80008011606 */
[----:B------:R-:W-:Y:S01]  /*7750*/  UIMAD UR6, UR39, UR9, URZ ;  /* 0x00000009270672a4 */ /* 0x000fe2000f8e02ff */
[----:B------:R-:W-:Y:S03]  /*7760*/  UMOV UR4, UR11 ;  /* 0x0000000b00047c82 */ /* 0x000fe60008000000 */
[----:B------:R-:W-:Y:S02]  /*7770*/  UISETP.GE.OR UP0, UPT, UR5, UR6, UP0 ;  /* 0x000000060500728c */ /* 0x000fe40008706670 */
[----:B------:R-:W-:Y:S02]  /*7780*/  USHF.R.U32.HI UR4, URZ, UR47, UR4 ;  /* 0x0000002fff047299 */ /* 0x000fe40008011604 */
[----:B------:R-:W-:Y:S02]  /*7790*/  UIMAD.WIDE.U32 UR6, UR5, UR46, URZ ;  /* 0x0000002e050672a5 */ /* 0x000fe4000f8e00ff */
[----:B------:R-:W-:Y:S02]  /*77a0*/  USEL UR11, UR8, UR4, !UP2 ;  /* 0x00000004080b7287 */ /* 0x000fe4000d000000 */
[----:B------:R-:W-:Y:S02]  /*77b0*/  UIADD3 UR6, UPT, UPT, -UR5, URZ, URZ ;  /* 0x000000ff05067290 */ /* 0x000fe4000fffe1ff */
[----:B------:R-:W-:Y:S02]  /*77c0*/  UIADD3 UR10, UPT, UPT, -UR11, URZ, URZ ;  /* 0x000000ff0b0a7290 */ /* 0x000fe4000fffe1ff */
[----:B------:R-:W-:Y:S02]  /*77d0*/  UIMAD UR6, UR45, UR6, UR37 ;  /* 0x000000062d0672a4 */ /* 0x000fe4000f8e0225 */
[----:B------:R-:W-:Y:S01]  /*77e0*/  UIMAD UR10, UR39, UR10, UR8 ;  /* 0x0000000a270a72a4 */ /* 0x000fe2000f8e0208 */
[----:B------:R-:W-:Y:S01]  /*77f0*/  @!UP0 UMOV UR4, UR7 ;  /* 0x0000000700048c82 */ /* 0x000fe20008000000 */
[----:B------:R-:W-:Y:S02]  /*7800*/  UIADD3 UR7, UPT, UPT, -UR8, URZ, URZ ;  /* 0x000000ff08077290 */ /* 0x000fe4000fffe1ff */
[----:B------:R-:W-:Y:S04]  /*7810*/  @!UP0 USHF.R.U32.HI UR4, URZ, UR47, UR4 ;  /* 0x0000002fff048299 */ /* 0x000fe80008011604 */
[----:B------:R-:W-:Y:S04]  /*7820*/  @!UP0 USEL UR4, UR5, UR4, !UP2 ;  /* 0x0000000405048287 */ /* 0x000fe8000d000000 */
[----:B------:R-:W-:Y:S02]  /*7830*/  @!UP0 UIMAD UR9, UR9, UR10, UR4 ;  /* 0x0000000a090982a4 */ /* 0x000fe4000f8e0204 */
[----:B------:R-:W-:Y:S02]  /*7840*/  @!UP0 UIADD3 UR10, UPT, UPT, UR11, -UR4, URZ ;  /* 0x800000040b0a8290 */ /* 0x000fe4000fffe0ff */
[----:B------:R-:W-:Y:S02]  /*7850*/  UIMAD UR4, UR58, UR7, UR36 ;  /* 0x000000073a0472a4 */ /* 0x000fe4000f8e0224 */
[----:B------:R-:W-:Y:S03]  /*7860*/  @!UP0 UIMAD UR8, UR10, UR39, UR5 ;  /* 0x000000270a0882a4 */ /* 0x000fe6000f8e0205 */
[----:B------:R-:W-:Y:S02]  /*7870*/  @!UP0 UMOV UR5, UR9 ;  /* 0x0000000900058c82 */ /* 0x000fe40008000000 */
[----:B------:R-:W-:Y:S02]  /*7880*/  UIMAD UR37, UR5, UR45, UR6 ;  /* 0x0000002d052572a4 */ /* 0x000fe4000f8e0206 */
[----:B------:R-:W-:Y:S11]  /*7890*/  UIMAD UR36, UR8, UR58, UR4 ;  /* 0x0000003a082472a4 */ /* 0x000ff6000f8e0204 */
[----:B------:R-:W-:Y:S01]  /*78a0*/  @!UPT UIADD3 URZ, UPT, UPT, URZ, URZ, URZ ;  /* 0x000000fffffff290 */ /* 0x000fe2000fffe0ff */
.L_x_75:
[----:B------:R-:W-:Y:S01]  /*78b0*/  UISETP.NE.AND UP0, UPT, UR38, 0x1, UPT ;  /* 0x000000012600788c */ /* 0x000fe2000bf05270 */
[----:B------:R-:W-:Y:S01]  /*78c0*/  @P0 SHF.R.U32.HI R74, RZ, 0x10, R5 ;  /* 0x00000010ff4a0819 */ /* 0x000fe20000011605 */
[----:B------:R-:W-:Y:S02]  /*78d0*/  UIADD3 UR11, UPT, UPT, UR48, 0x400, URZ ;  /* 0x00000400300b7890 */ /* 0x000fe4000fffe0ff */
[----:B------:R-:W-:Y:S07]  /*78e0*/  USHF.L.U32 UR41, UR26, 0x6, URZ ;  /* 0x000000061a297899 */ /* 0x000fee00080006ff */
[----:B------:R-:W1:Y:S01]  /*78f0*/  @!UP0 LDCU.128 UR12, c[0x0][0xb10] ;  /* 0x00016200ff0c87ac */ /* 0x000e620008000c00 */
[----:B------:R-:W2:Y:S01]  /*7900*/  @!UP0 LDCU UR5, c[0x0][0xb0c] ;  /* 0x00016180ff0587ac */ /* 0x000ea20008000800 */
[----:B------:R-:W3:Y:S01]  /*7910*/  @!UP0 LDCU UR10, c[0x0][0xb20] ;  /* 0x00016400ff0a87ac */ /* 0x000ee20008000800 */
[----:B-1----:R-:W-:Y:S02]  /*7920*/  UIMAD.WIDE.U32 UR8, UR37, UR12, URZ ;  /* 0x0000000c250872a5 */ /* 0x002fe4000f8e00ff */
[----:B------:R-:W-:Y:S02]  /*7930*/  UIMAD.WIDE.U32 UR6, UR36, UR15, URZ ;  /* 0x0000000f240672a5 */ /* 0x000fe4000f8e00ff */
[----:B------:R-:W-:Y:S03]  /*7940*/  @!UP0 UISETP.NE.AND UP1, UPT, UR14, 0x1, UPT ;  /* 0x000000010e00888c */ /* 0x000fe6000bf25270 */
[----:B------:R-:W-:Y:S01]  /*7950*/  @!UP0 UMOV UR4, UR9 ;  /* 0x0000000900048c82 */ /* 0x000fe20008000000 */
[----:B--2---:R-:W-:Y:S02]  /*7960*/  @!UP0 UISETP.NE.AND UP2, UPT, UR5, 0x1, UPT ;  /* 0x000000010500888c */ /* 0x004fe4000bf45270 */
[----:B------:R-:W-:Y:S01]  /*7970*/  @!UP0 USHF.R.U32.HI UR4, URZ, UR13, UR4 ;  /* 0x0000000dff048299 */ /* 0x000fe20008011604 */
[----:B------:R-:W-:Y:S02]  /*7980*/  @!UP0 UMOV UR6, UR7 ;  /* 0x0000000700068c82 */ /* 0x000fe40008000000 */
[----:B---3--:R-:W-:Y:S02]  /*7990*/  @!UP0 USHF.R.U32.HI UR6, URZ, UR10, UR6 ;  /* 0x0000000aff068299 */ /* 0x008fe40008011606 */
[----:B------:R-:W-:Y:S02]  /*79a0*/  @!UP0 USEL UR7, UR37, UR4, !UP2 ;  /* 0x0000000425078287 */ /* 0x000fe4000d000000 */
[----:B------:R-:W-:Y:S04]  /*79b0*/  @!UP0 USEL UR6, UR36, UR6, !UP1 ;  /* 0x0000000624068287 */ /* 0x000fe8000c800000 */
[----:B------:R-:W-:Y:S02]  /*79c0*/  @!UP0 UIADD3 UR4, UPT, UPT, -UR7, UR6, URZ ;  /* 0x0000000607048290 */ /* 0x000fe4000fffe1ff */
[----:B------:R-:W-:Y:S02]  /*79d0*/  @!UP0 UIADD3 UR6, UPT, UPT, UR7, -UR6, URZ ;  /* 0x8000000607068290 */ /* 0x000fe4000fffe0ff */
[----:B------:R-:W-:Y:S02]  /*79e0*/  @!UP0 UIMAD UR37, UR4, UR5, UR37 ;  /* 0x00000005042582a4 */ /* 0x000fe4000f8e0225 */
[----:B------:R-:W-:Y:S02]  /*79f0*/  @!UP0 UIMAD UR36, UR6, UR14, UR36 ;  /* 0x0000000e062482a4 */ /* 0x000fe4000f8e0224 */
[----:B------:R-:W-:Y:S09]  /*7a00*/  ULOP3.LUT UP0, URZ, UR11, 0x3f0, URZ, 0xc0, !UPT ;  /* 0x000003f00bff7892 */ /* 0x000ff2000f80c0ff */
[----:B------:R-:W-:Y:S05]  /*7a10*/  BRA.U !UP0, `(.L_x_76) ;  /* 0x00000001087c7547 */ /* 0x000fea000b800000 */
[----:B------:R-:W1:Y:S01]  /*7a20*/  LDCU.64 UR8, c[0x4][0x80] ;  /* 0x01001000ff0877ac */ /* 0x000e620008000a00 */
[----:B------:R-:W-:Y:S01]  /*7a30*/  MOV R16, 0x0 ;  /* 0x0000000000107802 */ /* 0x000fe20000000f00 */
[----:B------:R-:W-:Y:S02]  /*7a40*/  HFMA2 R12, -RZ, RZ, 0, 5.9604644775390625e-08 ;  /* 0x00000001ff0c7431 */ /* 0x000fe400000001ff */
[----:B------:R-:W-:Y:S01]  /*7a50*/  IMAD.MOV.U32 R8, RZ, RZ, 0x70 ;  /* 0x00000070ff087424 */ /* 0x000fe200078e00ff */
[----:B------:R2:W3:Y:S01]  /*7a60*/  LDC.64 R14, c[0x4][R16] ;  /* 0x01000000100e7b82 */ /* 0x0004e20000000a00 */
[----:B------:R-:W4:Y:S01]  /*7a70*/  LDCU.64 UR6, c[0x4][0x88] ;  /* 0x01001100ff0677ac */ /* 0x000f220008000a00 */
[----:B------:R-:W-:Y:S01]  /*7a80*/  IMAD.MOV.U32 R13, RZ, RZ, RZ ;  /* 0x000000ffff0d7224 */ /* 0x000fe200078e00ff */
[----:B------:R-:W2:Y:S01]  /*7a90*/  LDCU.64 UR4, c[0x4][0x8] ;  /* 0x01000100ff0477ac */ /* 0x000ea20008000a00 */
[----:B-1----:R-:W-:Y:S01]  /*7aa0*/  MOV R5, UR9 ;  /* 0x0000000900057c02 */ /* 0x002fe20008000f00 */
[----:B------:R-:W-:Y:S01]  /*7ab0*/  IMAD.U32 R4, RZ, RZ, UR8 ;  /* 0x00000008ff047e24 */ /* 0x000fe2000f8e00ff */
[----:B----4-:R-:W-:Y:S01]  /*7ac0*/  MOV R7, UR7 ;  /* 0x0000000700077c02 */ /* 0x010fe20008000f00 */
[----:B------:R-:W-:Y:S01]  /*7ad0*/  IMAD.U32 R6, RZ, RZ, UR6 ;  /* 0x00000006ff067e24 */ /* 0x000fe2000f8e00ff */
[----:B--2---:R-:W-:Y:S01]  /*7ae0*/  MOV R11, UR5 ;  /* 0x00000005000b7c02 */ /* 0x004fe20008000f00 */
[----:B------:R-:W-:Y:S02]  /*7af0*/  IMAD.U32 R10, RZ, RZ, UR4 ;  /* 0x00000004ff0a7e24 */ /* 0x000fe4000f8e00ff */
[----:B------:R-:W-:Y:S07]  /*7b00*/  LEPC R20, `(.L_x_77) ;  /* 0x000000001014794e */ /* 0x000fee0000000000 */
[----:B---3-5:R-:W-:Y:S05]  /*7b10*/  CALL.ABS.NOINC R14 ;  /* 0x000000000e007343 */ /* 0x028fea0003c00000 */
.L_x_77:
[----:B------:R-:W1:Y:S01]  /*7b20*/  LDCU.64 UR8, c[0x4][0x80] ;  /* 0x01001000ff0877ac */ /* 0x000e620008000a00 */
[----:B------:R2:W3:Y:S01]  /*7b30*/  LDC.64 R14, c[0x4][R16] ;  /* 0x01000000100e7b82 */ /* 0x0004e20000000a00 */
[----:B------:R-:W-:Y:S02]  /*7b40*/  HFMA2 R12, -RZ, RZ, 0, 5.9604644775390625e-08 ;  /* 0x00000001ff0c7431 */ /* 0x000fe400000001ff */
[----:B------:R-:W-:Y:S02]  /*7b50*/  IMAD.MOV.U32 R8, RZ, RZ, 0x70 ;  /* 0x00000070ff087424 */ /* 0x000fe400078e00ff */
[----:B------:R-:W-:Y:S01]  /*7b60*/  IMAD.MOV.U32 R13, RZ, RZ, RZ ;  /* 0x000000ffff0d7224 */ /* 0x000fe200078e00ff */
[----:B------:R-:W4:Y:S01]  /*7b70*/  LDCU.64 UR6, c[0x4][0x88] ;  /* 0x01001100ff0677ac */ /* 0x000f220008000a00 */
[----:B------:R-:W5:Y:S01]  /*7b80*/  LDCU.64 UR4, c[0x4][0x8] ;  /* 0x01000100ff0477ac */ /* 0x000f620008000a00 */
[----:B-1----:R-:W-:Y:S02]  /*7b90*/  MOV R4, UR8 ;  /* 0x0000000800047c02 */ /* 0x002fe40008000f00 */
[----:B------:R-:W-:Y:S02]  /*7ba0*/  MOV R5, UR9 ;  /* 0x0000000900057c02 */ /* 0x000fe40008000f00 */
[----:B----4-:R-:W-:Y:S01]  /*7bb0*/  MOV R7, UR7 ;  /* 0x0000000700077c02 */ /* 0x010fe20008000f00 */
[----:B------:R-:W-:Y:S01]  /*7bc0*/  IMAD.U32 R6, RZ, RZ, UR6 ;  /* 0x00000006ff067e24 */ /* 0x000fe2000f8e00ff */
[----:B-----5:R-:W-:Y:S01]  /*7bd0*/  MOV R11, UR5 ;  /* 0x00000005000b7c02 */ /* 0x020fe20008000f00 */
[----:B--2---:R-:W-:Y:S02]  /*7be0*/  IMAD.U32 R10, RZ, RZ, UR4 ;  /* 0x00000004ff0a7e24 */ /* 0x004fe4000f8e00ff */
[----:B------:R-:W-:Y:S07]  /*7bf0*/  LEPC R20, `(.L_x_76) ;  /* 0x000000001014794e */ /* 0x000fee0000000000 */
[----:B---3--:R-:W-:Y:S05]  /*7c00*/  CALL.ABS.NOINC R14 ;  /* 0x000000000e007343 */ /* 0x008fea0003c00000 */
.L_x_76:
[----:B------:R-:W-:Y:S01]  /*7c10*/  ISETP.NE.U32.AND P4, PT, R54, RZ, PT ;  /* 0x000000ff3600720c */ /* 0x000fe20003f85070 */
[----:B------:R-:W-:Y:S01]  /*7c20*/  UISETP.NE.U32.AND UP0, UPT, UR60, URZ, UPT ;  /* 0x000000ff3c00728c */ /* 0x000fe2000bf05070 */
[----:B------:R-:W-:Y:S02]  /*7c30*/  ISETP.NE.AND P6, PT, R73, RZ, PT ;  /* 0x000000ff4900720c */ /* 0x000fe40003fc5270 */
[----:B------:R-:W-:Y:S01]  /*7c40*/  ISETP.NE.AND.EX P4, PT, R55, RZ, PT, P4 ;  /* 0x000000ff3700720c */ /* 0x000fe20003f85340 */
[----:B------:R-:W-:Y:S01]  /*7c50*/  UISETP.NE.AND.EX UP0, UPT, UR61, URZ, UPT, UP0 ;  /* 0x000000ff3d00728c */ /* 0x000fe2000bf05300 */
[----:B------:R-:W-:Y:S02]  /*7c60*/  ISETP.NE.U32.AND P1, PT, RZ, UR62, PT ;  /* 0x0000003eff007c0c */ /* 0x000fe4000bf25070 */
[----:B------:R-:W-:Y:S02]  /*7c70*/  PLOP3.LUT P0, PT, PT, PT, PT, 0x8, 0x80 ;  /* 0x000000000080781c */ /* 0x000fe40003f0e170 */
[----:B------:R-:W-:Y:S05]  /*7c80*/  ISETP.NE.AND.EX P1, PT, RZ, UR63, PT, P1 ;  /* 0x0000003fff007c0c */ /* 0x000fea000bf25310 */
[----:B------:R-:W-:Y:S02]  /*7c90*/  @P6 PLOP3.LUT P0, PT, P4, PT, PT, 0x80, 0x8 ;  /* 0x000000000008681c */ /* 0x000fe4000270f070 */
[----:B------:R-:W-:Y:S11]  /*7ca0*/  @!P4 BRA `(.L_x_78) ;  /* 0x000000000030c947 */ /* 0x000ff60003800000 */
[----:B------:R-:W-:Y:S01]  /*7cb0*/  ISETP.NE.U32.AND P2, PT, R52, RZ, PT ;  /* 0x000000ff3400720c */ /* 0x000fe20003f45070 */
[----:B------:R-:W1:Y:S01]  /*7cc0*/  LDCU.64 UR4, c[0x0][0x358] ;  /* 0x00006b00ff0477ac */ /* 0x000e620008000a00 */
[----:B------:R-:W-:Y:S02]  /*7cd0*/  IMAD.MOV.U32 R63, RZ, RZ, 0x1 ;  /* 0x00000001ff3f7424 */ /* 0x000fe400078e00ff */
[----:B------:R-:W-:Y:S11]  /*7ce0*/  ISETP.NE.AND.EX P2, PT, R53, RZ, PT, P2 ;  /* 0x000000ff3500720c */ /* 0x000ff60003f45320 */
[----:B------:R-:W-:Y:S02]  /*7cf0*/  @!UPT UIADD3 URZ, UPT, UPT, URZ, URZ, URZ ;  /* 0x000000fffffff290 */ /* 0x000fe4000fffe0ff */
[----:B------:R-:W2:Y:S01]  /*7d00*/  @P2 LDC.64 R4, c[0x0][0x888] ;  /* 0x00022200ff042b82 */ /* 0x000ea20000000a00 */
[----:B------:R-:W-:Y:S04]  /*7d10*/  @P2 IMAD R0, R17, R54, RZ ;  /* 0x0000003611002224 */ /* 0x000fe800078e02ff */
[----:B--2---:R-:W-:Y:S04]  /*7d20*/  @P2 IMAD.WIDE R4, R0, 0x4, R4 ;  /* 0x0000000400042825 */ /* 0x004fe800078e0204 */
[----:B------:R-:W-:Y:S01]  /*7d30*/  HFMA2 R0, -RZ, RZ, 0, 5.9604644775390625e-08 ;  /* 0x00000001ff007431 */ /* 0x000fe200000001ff */
[----:B-1---5:R1:W5:Y:S04]  /*7d40*/  @P2 LDG.E R27, desc[UR4][R4.64] ;  /* 0x00000004041b2981 */ /* 0x022368000c1e1900 */
[----:B------:R-:W-:Y:S01]  /*7d50*/  @!P2 PRMT R63, R0, 0x7610, R63 ;  /* 0x00007610003fa816 */ /* 0x000fe2000000003f */
[----:B-1----:R-:W2:Y:S06]  /*7d60*/  @!P2 LDC R27, c[0x0][0x880] ;  /* 0x00022000ff1bab82 */ /* 0x002eac0000000800 */
.L_x_78:
[----:B------:R-:W-:Y:S05]  /*7d70*/  BRA.U !UP0, `(.L_x_79) ;  /* 0x00000001082c7547 */ /* 0x000fea000b800000 */
[----:B------:R-:W-:Y:S02]  /*7d80*/  R2UR UR5, R66 ;  /* 0x00000000420572ca */ /* 0x000fe400000e0000 */
[----:B------:R-:W-:Y:S11]  /*7d90*/  R2UR UR4, R65 ;  /* 0x00000000410472ca */ /* 0x000ff600000e0000 */
[----:B------:R-:W-:Y:S04]  /*7da0*/  ISETP.NE.U32.AND P2, PT, RZ, UR5, PT ;  /* 0x00000005ff007c0c */ /* 0x000fe8000bf45070 */
[----:B------:R-:W-:Y:S01]  /*7db0*/  ISETP.NE.AND.EX P2, PT, RZ, UR4, PT, P2 ;  /* 0x00000004ff007c0c */ /* 0x000fe2000bf45320 */
[----:B------:R-:W1:Y:S11]  /*7dc0*/  LDCU.64 UR4, c[0x0][0x358] ;  /* 0x00006b00ff0477ac */ /* 0x000e760008000a00 */
[----:B------:R-:W-:Y:S01]  /*7dd0*/  @!UPT UIADD3 URZ, UPT, UPT, URZ, URZ, URZ ;  /* 0x000000fffffff290 */ /* 0x000fe2000fffe0ff */
[----:B------:R-:W3:Y:S01]  /*7de0*/  @P2 LDC.64 R4, c[0x0][0x8a8] ;  /* 0x00022a00ff042b82 */ /* 0x000ee20000000a00 */
[----:B------:R-:W-:Y:S04]  /*7df0*/  @P2 IMAD R3, R17, UR60, RZ ;  /* 0x0000003c11032c24 */ /* 0x000fe8000f8e02ff */
[----:B---3--:R-:W-:Y:S05]  /*7e00*/  @P2 IMAD.WIDE R4, R3, 0x4, R4 ;  /* 0x0000000403042825 */ /* 0x008fea00078e0204 */
[----:B-1---5:R1:W5:Y:S02]  /*7e10*/  @P2 LDG.E R24, desc[UR4][R4.64] ;  /* 0x0000000404182981 */ /* 0x022364000c1e1900 */
[----:B-1----:R-:W3:Y:S02]  /*7e20*/  @!P2 LDC R24, c[0x0][0x8a0] ;  /* 0x00022800ff18ab82 */ /* 0x002ee40000000800 */
.L_x_79:
[----:B--2--5:R-:W-:Y:S01]  /*7e30*/  FSETP.NEU.AND P3, PT, R27, RZ, PT ;  /* 0x000000ff1b00720b */ /* 0x024fe20003f6d000 */
[----:B------:R-:W-:Y:S01]  /*7e40*/  USHF.L.U32 UR8, UR50, 0x6, URZ ;  /* 0x0000000632087899 */ /* 0x000fe200080006ff */
[----:B------:R-:W-:Y:S01]  /*7e50*/  SEL R5, RZ, 0xffffffff, P1 ;  /* 0xffffffffff057807 */ /* 0x000fe20000800000 */
[----:B------:R-:W-:Y:S01]  /*7e60*/  BSSY B1, `(.L_x_80) ;  /* 0x000005f000017945 */ /* 0x000fe20003800000 */
[----:B------:R-:W-:Y:S01]  /*7e70*/  @P6 LOP3.LUT P1, RZ, R63, 0xff, RZ, 0xc0, !PT ;  /* 0x000000ff3fff6812 */ /* 0x000fe2000782c0ff */
[----:B------:R-:W-:Y:S01]  /*7e80*/  IMAD.MOV.U32 R35, RZ, RZ, 0x1 ;  /* 0x00000001ff237424 */ /* 0x000fe200078e00ff */
[----:B------:R-:W-:Y:S01]  /*7e90*/  @P6 SEL R4, RZ, 0xffffffff, P3 ;  /* 0xffffffffff046807 */ /* 0x000fe20001800000 */
[----:B------:R-:W-:Y:S01]  /*7ea0*/  IMAD.U32 R79, RZ, RZ, UR8 ;  /* 0x00000008ff4f7e24 */ /* 0x000fe2000f8e00ff */
[----:B------:R-:W-:Y:S01]  /*7eb0*/  LOP3.LUT R32, R60, 0x1, RZ, 0x3c, !PT ;  /* 0x000000013c207812 */ /* 0x000fe200078e3cff */
[----:B------:R-:W-:Y:S01]  /*7ec0*/  IMAD.IADD R25, R23, 0x1, R2 ;  /* 0x0000000117197824 */ /* 0x000fe200078e0202 */
[----:B------:R-:W-:Y:S01]  /*7ed0*/  @P0 SEL R4, R5, R4, !P1 ;  /* 0x0000000405040207 */ /* 0x000fe20004800000 */
[----:B------:R-:W-:Y:S01]  /*7ee0*/  IMAD.U32 R34, RZ, RZ, UR49 ;  /* 0x00000031ff227e24 */ /* 0x000fe2000f8e00ff */
[----:B------:R-:W-:Y:S02]  /*7ef0*/  LEA R84, R22, UR48, 0x3 ;  /* 0x0000003016547c11 */ /* 0x000fe4000f8e18ff */
[----:B------:R-:W-:Y:S02]  /*7f00*/  CS2R R38, SRZ ;  /* 0x0000000000267805 */ /* 0x000fe4000001ff00 */
[----:B------:R-:W-:Y:S02]  /*7f10*/  @P6 LOP3.LUT R4, R4, 0x1, RZ, 0xc0, !PT ;  /* 0x0000000104046812 */ /* 0x000fe400078ec0ff */
[----:B------:R-:W-:Y:S02]  /*7f20*/  CS2R R36, SRZ ;  /* 0x0000000000247805 */ /* 0x000fe4000001ff00 */
[----:B------:R-:W-:Y:S02]  /*7f30*/  SHF.L.U32 R3, R59, 0x1f, RZ ;  /* 0x0000001f3b037819 */ /* 0x000fe400000006ff */
[----:B------:R-:W-:Y:S02]  /*7f40*/  CS2R R42, SRZ ;  /* 0x00000000002a7805 */ /* 0x000fe4000001ff00 */
[----:B------:R-:W-:Y:S01]  /*7f50*/  ISETP.NE.U32.OR P5, PT, R4, 0x1, !P6 ;  /* 0x000000010400780c */ /* 0x000fe200077a5470 */
[----:B------:R-:W-:Y:S01]  /*7f60*/  IMAD.U32 R4, RZ, RZ, UR49 ;  /* 0x00000031ff047e24 */ /* 0x000fe2000f8e00ff */
[----:B------:R-:W-:Y:S02]  /*7f70*/  R2UR UR4, R71 ;  /* 0x00000000470472ca */ /* 0x000fe400000e0000 */
[----:B------:R-:W-:Y:S02]  /*7f80*/  CS2R R40, SRZ ;  /* 0x0000000000287805 */ /* 0x000fe4000001ff00 */
[----:B------:R-:W-:Y:S02]  /*7f90*/  R2UR UR7, R70 ;  /* 0x00000000460772ca */ /* 0x000fe400000e0000 */
[----:B------:R-:W-:Y:S02]  /*7fa0*/  CS2R R46, SRZ ;  /* 0x00000000002e7805 */ /* 0x000fe4000001ff00 */
[----:B------:R-:W-:Y:S02]  /*7fb0*/  LEA R0, R4, UR48, 0x3 ;  /* 0x0000003004007c11 */ /* 0x000fe4000f8e18ff */
[----:B------:R-:W-:Y:S02]  /*7fc0*/  CS2R R44, SRZ ;  /* 0x00000000002c7805 */ /* 0x000fe4000001ff00 */
[----:B------:R-:W-:Y:S02]  /*7fd0*/  R2UR UR10, R72 ;  /* 0x00000000480a72ca */ /* 0x000fe400000e0000 */
[----:B------:R-:W-:Y:S02]  /*7fe0*/  CS2R R50, SRZ ;  /* 0x0000000000327805 */ /* 0x000fe4000001ff00 */
[----:B------:R-:W-:Y:S02]  /*7ff0*/  R2UR UR6, R68 ;  /* 0x00000000440672ca */ /* 0x000fe400000e0000 */
[----:B------:R-:W-:Y:S02]  /*8000*/  CS2R R48, SRZ ;  /* 0x0000000000307805 */ /* 0x000fe4000001ff00 */
[----:B------:R-:W-:Y:S02]  /*8010*/  R2UR UR9, R69 ;  /* 0x00000000450972ca */ /* 0x000fe400000e0000 */
[----:B------:R-:W-:Y:S01]  /*8020*/  @P5 SHF.L.U32 R7, R32, 0x1f, RZ ;  /* 0x0000001f20075819 */ /* 0x000fe200000006ff */
[----:B------:R-:W-:Y:S01]  /*8030*/  UIMAD.WIDE.U32 UR4, UR8, UR4, URZ ;  /* 0x00000004080472a5 */ /* 0x000fe2000f8e00ff */
[----:B------:R-:W-:Y:S02]  /*8040*/  R2UR UR11, R67 ;  /* 0x00000000430b72ca */ /* 0x000fe400000e0000 */
[----:B------:R-:W1:Y:S01]  /*8050*/  @P5 SYNCS.PHASECHK.TRANS64.TRYWAIT P1, [R0+URZ+0x60], R7 ;  /* 0x00006007000055a7 */ /* 0x000e6200080211ff */
[----:B------:R-:W-:Y:S02]  /*8060*/  SEL R4, RZ, 0xffffffff, P3 ;  /* 0xffffffffff047807 */ /* 0x000fe40001800000 */
[----:B------:R-:W-:Y:S01]  /*8070*/  LOP3.LUT P3, R80, R63, 0xff, RZ, 0xc0, !PT ;  /* 0x000000ff3f507812 */ /* 0x000fe2000786c0ff */
[----:B------:R-:W-:Y:S01]  /*8080*/  UMOV UR4, UR5 ;  /* 0x0000000500047c82 */ /* 0x000fe20008000000 */
[----:B------:R-:W-:Y:S01]  /*8090*/  UISETP.NE.AND UP0, UPT, UR10, 0x1, UPT ;  /* 0x000000010a00788c */ /* 0x000fe2000bf05270 */
[----:B------:R-:W-:Y:S01]  /*80a0*/  P2R R81, PR, RZ, 0x20 ;  /* 0x00000020ff517803 */ /* 0x000fe20000000000 */
[----:B------:R-:W-:Y:S01]  /*80b0*/  USHF.R.U32.HI UR4, URZ, UR7, UR4 ;  /* 0x00000007ff047299 */ /* 0x000fe20008011604 */
[----:B------:R-:W-:Y:S03]  /*80c0*/  @P4 SEL R4, R5, R4, !P3 ;  /* 0x0000000405044207 */ /* 0x000fe60005800000 */
[----:B------:R-:W-:Y:S01]  /*80d0*/  USEL UR4, UR8, UR4, !UP0 ;  /* 0x0000000408047287 */ /* 0x000fe2000c000000 */
[----:B------:R-:W-:Y:S01]  /*80e0*/  LOP3.LUT R4, R4, 0x1, RZ, 0xc0, !PT ;  /* 0x0000000104047812 */ /* 0x000fe200078ec0ff */
[----:B------:R-:W-:Y:S02]  /*80f0*/  UISETP.NE.AND UP0, UPT, UR9, 0x1, UPT ;  /* 0x000000010900788c */ /* 0x000fe4000bf05270 */
[----:B------:R-:W-:Y:S01]  /*8100*/  UIMAD.WIDE.U32 UR6, UR4, UR6, URZ ;  /* 0x00000006040672a5 */ /* 0x000fe2000f8e00ff */
[----:B------:R2:W4:Y:S01]  /*8110*/  SYNCS.PHASECHK.TRANS64.TRYWAIT P0, [R84+URZ+0xb0], R3 ;  /* 0x0000b003540075a7 */ /* 0x00052200080011ff */
[----:B------:R-:W-:Y:S02]  /*8120*/  IMAD.U32 R78, RZ, RZ, UR4 ;  /* 0x00000004ff4e7e24 */ /* 0x000fe4000f8e00ff */
[----:B------:R-:W-:Y:S01]  /*8130*/  PLOP3.LUT P2, PT, PT, PT, UP0, 0x80, 0x8 ;  /* 0x000000000008781c */ /* 0x000fe20003f4f008 */
[----:B------:R-:W-:Y:S02]  /*8140*/  IMAD R8, RZ, RZ, -UR4 ;  /* 0x80000004ff087e24 */ /* 0x000fe4000f8e02ff */
[----:B------:R-:W-:Y:S01]  /*8150*/  UMOV UR5, UR7 ;  /* 0x0000000700057c82 */ /* 0x000fe20008000000 */
[----:B------:R-:W-:Y:S01]  /*8160*/  IMAD.U32 R77, RZ, RZ, UR4 ;  /* 0x00000004ff4d7e24 */ /* 0x000fe2000f8e00ff */
[----:B------:R-:W-:Y:S01]  /*8170*/  USHF.R.U32.HI UR5, URZ, UR11, UR5 ;  /* 0x0000000bff057299 */ /* 0x000fe20008011605 */
[----:B------:R-:W-:Y:S05]  /*8180*/  IMAD R79, R8, UR10, R79 ;  /* 0x0000000a084f7c24 */ /* 0x000fea000f8e024f */
[----:B------:R-:W-:Y:S02]  /*8190*/  SEL R78, R78, UR5, !P2 ;  /* 0x000000054e4e7c07 */ /* 0x000fe4000d000000 */
[----:B------:R-:W-:Y:S03]  /*81a0*/  ISETP.NE.U32.AND P2, PT, R4, 0x1, PT ;  /* 0x000000010400780c */ /* 0x000fe60003f45070 */
[----:B------:R-:W-:Y:S01]  /*81b0*/  IMAD.MOV R6, RZ, RZ, -R78 ;  /* 0x000000ffff067224 */ /* 0x000fe200078e0a4e */
[----:B------:R-:W-:Y:S03]  /*81c0*/  P2R R85, PR, RZ, 0x4 ;  /* 0x00000004ff557803 */ /* 0x000fe60000000000 */
[----:B------:R-:W-:Y:S01]  /*81d0*/  IMAD R77, R6, UR9, R77 ;  /* 0x00000009064d7c24 */ /* 0x000fe2000f8e024d */
[----:B-1----:R-:W-:Y:S01]  /*81e0*/  @P5 SEL R35, RZ, 0x1, !P1 ;  /* 0x00000001ff235807 */ /* 0x002fe20004800000 */
[----:B--2---:R-:W-:Y:S06]  /*81f0*/  @!P5 BRA `(.L_x_81) ;  /* 0x000000000094d947 */ /* 0x004fec0003800000 */
[----:B------:R-:W-:Y:S01]  /*8200*/  HFMA2 R47, -RZ, RZ, 0, 0 ;  /* 0x00000000ff2f7431 */ /* 0x000fe200000001ff */
[----:B------:R-:W-:Y:S01]  /*8210*/  ISETP.NE.AND P1, PT, R35, RZ, PT ;  /* 0x000000ff2300720c */ /* 0x000fe20003f25270 */
[----:B------:R-:W-:Y:S01]  /*8220*/  IMAD.U32 R2, RZ, RZ, UR49 ;  /* 0x00000031ff027e24 */ /* 0x000fe2000f8e00ff */
[----:B------:R-:W-:Y:S11]  /*8230*/  BSSY B0, `(.L_x_82) ;  /* 0x0000005000007945 */ /* 0x000ff60003800000 */
[----:B------:R-:W-:Y:S05]  /*8240*/  @P1 BRA `(.L_x_83) ;  /* 0x00000000000c1947 */ /* 0x000fea0003800000 */
[----:B------:R-:W-:Y:S04]  /*8250*/  SHF.L.U32 R5, R32, 0x1f, RZ ;  /* 0x0000001f20057819 */ /* 0x000fe800000006ff */
[----:B------:R-:W1:Y:S02]  /*8260*/  SYNCS.PHASECHK.TRANS64.TRYWAIT P1, [R0+URZ+0x60], R5 ;  /* 0x00006005000075a7 */ /* 0x000e6400080211ff */
[----:B-1----:R-:W-:Y:S05]  /*8270*/  @!P1 BRA `(.L_x_84) ;  /* 0x0000002000449947 */ /* 0x002fea0003800000 */
.L_x_83:
[----:B------:R-:W-:Y:S05]  /*8280*/  BSYNC B0 ;  /* 0x0000000000007941 */ /* 0x000fea0003800000 */
.L_x_82:
[----:B------:R-:W-:Y:S01]  /*8290*/  ISETP.NE.AND P1, PT, R85, RZ, PT ;  /* 0x000000ff5500720c */ /* 0x000fe20003f25270 */
[----:B------:R-:W-:Y:S01]  /*82a0*/  IMAD.MOV.U32 R46, RZ, RZ, RZ ;  /* 0x000000ffff2e7224 */ /* 0x000fe200078e00ff */
[----:B------:R-:W-:Y:S02]  /*82b0*/  CS2R R44, SRZ ;  /* 0x00000000002c7805 */ /* 0x000fe4000001ff00 */
[----:B------:R-:W-:Y:S02]  /*82c0*/  CS2R R50, SRZ ;  /* 0x0000000000327805 */ /* 0x000fe4000001ff00 */
[----:B------:R-:W-:Y:S02]  /*82d0*/  CS2R R48, SRZ ;  /* 0x0000000000307805 */ /* 0x000fe4000001ff00 */
[----:B------:R-:W-:Y:S02]  /*82e0*/  CS2R R42, SRZ ;  /* 0x00000000002a7805 */ /* 0x000fe4000001ff00 */
[----:B------:R-:W-:Y:S02]  /*82f0*/  CS2R R40, SRZ ;  /* 0x0000000000287805 */ /* 0x000fe4000001ff00 */
[----:B------:R-:W-:Y:S02]  /*8300*/  CS2R R38, SRZ ;  /* 0x0000000000267805 */ /* 0x000fe4000001ff00 */
[----:B------:R-:W-:Y:S01]  /*8310*/  CS2R R36, SRZ ;  /* 0x0000000000247805 */ /* 0x000fe2000001ff00 */
[----:B-1----:R-:W-:Y:S01]  /*8320*/  @P1 IMAD R5, R2, 0x800, R61 ;  /* 0x0000080002051824 */ /* 0x002fe200078e023d */
[----:B------:R-:W-:Y:S05]  /*8330*/  @P1 WARPSYNC.ALL ;  /* 0x0000000000001948 */ /* 0x000fea0003800000 */
[----:B------:R-:W-:Y:S01]  /*8340*/  @P1 LEA R5, R5, UR48, 0x2 ;  /* 0x0000003005051c11 */ /* 0x000fe2000f8e10ff */
[----:B------:R-:W-:Y:S04]  /*8350*/  UIADD3 UR4, UPT, UPT, UR49, 0x1, URZ ;  /* 0x0000000131047890 */ /* 0x000fe8000fffe0ff */
[----:B------:R1:W2:Y:S01]  /*8360*/  @P1 LDSM.16.M88.4 R48, [R5+0x400] ;  /* 0x000400000530183b */ /* 0x0002a20000000200 */
[----:B------:R-:W-:Y:S01]  /*8370*/  @P1 VIADD R0, R5, 0x400 ;  /* 0x0000040005001836 */ /* 0x000fe20000000000 */
[----:B------:R-:W-:Y:S01]  /*8380*/  UISETP.NE.AND UP0, UPT, UR4, 0x3, UPT ;  /* 0x000000030400788c */ /* 0x000fe2000bf05270 */
[C-C-:B------:R-:W-:Y:S02]  /*8390*/  @P1 IMAD R2, R76.reuse, 0x4, R5.reuse ;  /* 0x000000044c021824 */ /* 0x140fe400078e0205 */
[C---:B------:R-:W-:Y:S01]  /*83a0*/  @P1 IMAD R7, R75.reuse, 0x4, R0 ;  /* 0x000000044b071824 */ /* 0x040fe200078e0200 */
[----:B------:R-:W-:Y:S01]  /*83b0*/  USEL UR4, UR4, URZ, UP0 ;  /* 0x000000ff04047287 */ /* 0x000fe20008000000 */
[----:B------:R-:W-:Y:S01]  /*83c0*/  @P1 IMAD R0, R75, 0x4, R5 ;  /* 0x000000044b001824 */ /* 0x000fe200078e0205 */
[----:B------:R1:W1:Y:S01]  /*83d0*/  @P1 LDSM.16.M88.4 R44, [R2+0x400] ;  /* 0x00040000022c183b */ /* 0x0002620000000200 */
[----:B------:R-:W-:Y:S03]  /*83e0*/  @P1 IMAD R4, R76, 0x4, R7 ;  /* 0x000000044c041824 */ /* 0x000fe600078e0207 */
[----:B------:R-:W-:Y:S01]  /*83f0*/  IMAD.U32 R34, RZ, RZ, UR4 ;  /* 0x00000004ff227e24 */ /* 0x000fe2000f8e00ff */
[----:B------:R1:W1:Y:S05]  /*8400*/  @P1 LDSM.16.M88.4 R40, [R0+0x400] ;  /* 0x000400000028183b */ /* 0x00026a0000000200 */
[----:B------:R1:W1:Y:S01]  /*8410*/  @P1 LDSM.16.M88.4 R36, [R4] ;  /* 0x000000000424183b */ /* 0x0002620000000200 */
[----:B------:R-:W-:Y:S04]  /*8420*/  PLOP3.LUT P1, PT, PT, PT, UP0, 0x80, 0x8 ;  /* 0x000000000008781c */ /* 0x000fe80003f2f008 */
[----:B------:R-:W-:Y:S04]  /*8430*/  SEL R7, RZ, 0x1, P1 ;  /* 0x00000001ff077807 */ /* 0x000fe80000800000 */
[----:B------:R-:W-:Y:S02]  /*8440*/  LOP3.LUT R32, R32, R7, RZ, 0x3c, !PT ;  /* 0x0000000720207212 */ /* 0x000fe400078e3cff */
.L_x_81:
[----:B------:R-:W-:Y:S05]  /*8450*/  BSYNC B1 ;  /* 0x0000000000017941 */ /* 0x000fea0003800000 */
.L_x_80:
[----:B-1----:R-:W-:Y:S04]  /*8460*/  SHF.R.U32.HI R5, RZ, 0x15, R25 ;  /* 0x00000015ff057819 */ /* 0x002fe80000011619 */
[----:B------:R-:W-:Y:S01]  /*8470*/  LOP3.LUT P1, RZ, R5, 0x3, R64, 0x48, !PT ;  /* 0x0000000305ff7812 */ /* 0x000fe20007824840 */
[----:B------:R-:W-:Y:S01]  /*8480*/  @!UPT UIADD3 URZ, UPT, UPT, URZ, URZ, URZ ;  /* 0x000000fffffff290 */ /* 0x000fe2000fffe0ff */
[----:B----4-:R-:W-:Y:S11]  /*8490*/  @P0 BRA `(.L_x_85) ;  /* 0x0000000000080947 */ /* 0x010ff60003800000 */
[----:B------:R-:W1:Y:S02]  /*84a0*/  SYNCS.PHASECHK.TRANS64.TRYWAIT P0, [R84+URZ+0xb0], R3 ;  /* 0x0000b003540075a7 */ /* 0x000e6400080011ff */
[----:B-1----:R-:W-:Y:S05]  /*84b0*/  @!P0 BRA `(.L_x_86) ;  /* 0x0000001c00c88947 */ /* 0x002fea0003800000 */
.L_x_85:
[----:B------:R-:W-:Y:S05]  /*84c0*/  @!P1 BRA `(.L_x_87) ;  /* 0x0000000000409947 */ /* 0x000fea0003800000 */
[----:B------:R-:W4:Y:S01]  /*84d0*/  LDCU.64 UR8, c[0x4][0x70] ;  /* 0x01000e00ff0877ac */ /* 0x000f220008000a00 */
[----:B-1----:R-:W-:Y:S01]  /*84e0*/  MOV R3, 0x0 ;  /* 0x0000000000037802 */ /* 0x002fe20000000f00 */
[----:B------:R-:W-:Y:S02]  /*84f0*/  HFMA2 R12, -RZ, RZ, 0, 5.9604644775390625e-08 ;  /* 0x00000001ff0c7431 */ /* 0x000fe400000001ff */
[----:B------:R-:W-:Y:S02]  /*8500*/  IMAD.MOV.U32 R8, RZ, RZ, 0x192 ;  /* 0x00000192ff087424 */ /* 0x000fe400078e00ff */
[----:B------:R-:W-:Y:S01]  /*8510*/  IMAD.MOV.U32 R13, RZ, RZ, RZ ;  /* 0x000000ffff0d7224 */ /* 0x000fe200078e00ff */
[----:B------:R-:W1:Y:S01]  /*8520*/  LDCU.64 UR6, c[0x4][0x78] ;  /* 0x01000f00ff0677ac */ /* 0x000e620008000a00 */
[----:B------:R-:W2:Y:S01]  /*8530*/  LDC.64 R2, c[0x4][R3] ;  /* 0x0100000003027b82 */ /* 0x000ea20000000a00 */
[----:B------:R-:W5:Y:S01]  /*8540*/  LDCU.64 UR4, c[0x4][0x10] ;  /* 0x01000200ff0477ac */ /* 0x000f620008000a00 */
[----:B----4-:R-:W-:Y:S01]  /*8550*/  MOV R5, UR9 ;  /* 0x0000000900057c02 */ /* 0x010fe20008000f00 */
[----:B------:R-:W-:Y:S01]  /*8560*/  IMAD.U32 R4, RZ, RZ, UR8 ;  /* 0x00000008ff047e24 */ /* 0x000fe2000f8e00ff */
[----:B-1----:R-:W-:Y:S01]  /*8570*/  MOV R7, UR7 ;  /* 0x0000000700077c02 */ /* 0x002fe20008000f00 */
[----:B------:R-:W-:Y:S01]  /*8580*/  IMAD.U32 R6, RZ, RZ, UR6 ;  /* 0x00000006ff067e24 */ /* 0x000fe2000f8e00ff */
[----:B-----5:R-:W-:Y:S01]  /*8590*/  MOV R11, UR5 ;  /* 0x00000005000b7c02 */ /* 0x020fe20008000f00 */
[----:B------:R-:W-:Y:S02]  /*85a0*/  IMAD.U32 R10, RZ, RZ, UR4 ;  /* 0x00000004ff0a7e24 */ /* 0x000fe4000f8e00ff */
[----:B------:R-:W-:Y:S07]  /*85b0*/  LEPC R20, `(.L_x_87) ;  /* 0x000000001014794e */ /* 0x000fee0000000000 */
[----:B--23--:R-:W-:Y:S05]  /*85c0*/  CALL.ABS.NOINC R2 ;  /* 0x0000000002007343 */ /* 0x00cfea0003c00000 */
.L_x_87:
[----:B--2---:R-:W-:Y:S01]  /*85d0*/  LOP3.LUT R20, R48, 0xffffe000, RZ, 0xc0, !PT ;  /* 0xffffe00030147812 */ /* 0x004fe200078ec0ff */
[----:B------:R-:W-:Y:S05]  /*85e0*/  WARPSYNC.ALL ;  /* 0x0000000000007948 */ /* 0x000fea0003800000 */
[----:B------:R-:W-:Y:S01]  /*85f0*/  R2UR UR4, R25 ;  /* 0x00000000190472ca */ /* 0x000fe200000e0000 */
[----:B------:R-:W-:Y:S01]  /*8600*/  IMAD.SHL.U32 R83, R76, 0x4, RZ ;  /* 0x000000044c537824 */ /* 0x000fe200078e00ff */
[----:B------:R-:W-:Y:S01]  /*8610*/  LOP3.LUT R21, R49, 0xffffe000, RZ, 0xc0, !PT ;  /* 0xffffe00031157812 */ /* 0x000fe200078ec0ff */
[----:B------:R-:W-:Y:S01]  /*8620*/  IMAD.U32 R82, RZ, RZ, UR49 ;  /* 0x00000031ff527e24 */ /* 0x000fe2000f8e00ff */
[----:B------:R-:W-:Y:S01]  /*8630*/  LOP3.LUT R26, R50, 0xffffe000, RZ, 0xc0, !PT ;  /* 0xffffe000321a7812 */ /* 0x000fe200078ec0ff */
[----:B------:R-:W-:Y:S01]  /*8640*/  BSSY.RECONVERGENT B0, `(.L_x_88) ;  /* 0x000005c000007945 */ /* 0x000fe20003800200 */
[----:B------:R-:W-:Y:S01]  /*8650*/  LOP3.LUT R33, R46, 0xffffe000, RZ, 0xc0, !PT ;  /* 0xffffe0002e217812 */ /* 0x000fe200078ec0ff */
[----:B------:R-:W-:Y:S01]  /*8660*/  IMAD R86, R82, 0x800, R61 ;  /* 0x0000080052567824 */ /* 0x000fe200078e023d */
[----:B------:R-:W-:Y:S01]  /*8670*/  ISETP.NE.AND P0, PT, R62, RZ, PT ;  /* 0x000000ff3e00720c */ /* 0x000fe20003f05270 */
[----:B------:R-:W-:Y:S03]  /*8680*/  IMAD.SHL.U32 R82, R75, 0x4, RZ ;  /* 0x000000044b527824 */ /* 0x000fe600078e00ff */
[----:B------:R-:W-:Y:S01]  /*8690*/  LEA R86, R86, UR48, 0x2 ;  /* 0x0000003056567c11 */ /* 0x000fe2000f8e10ff */
[----:B------:R-:W3:Y:S03]  /*86a0*/  LDTM.16dp128bit.x8 R4, tmem[UR4] ;  /* 0x00000004000479ee */ /* 0x000ee60008180000 */
[C-C-:B------:R-:W-:Y:S02]  /*86b0*/  IADD3 R89, PT, PT, R83.reuse, 0x400, R86.reuse ;  /* 0x0000040053597810 */ /* 0x140fe40007ffe056 */
[----:B------:R-:W-:Y:S05]  /*86c0*/  IADD3 R88, PT, PT, R82, 0x400, R86 ;  /* 0x0000040052587810 */ /* 0x000fea0007ffe056 */
[----:B------:R-:W-:Y:S02]  /*86d0*/  IMAD.IADD R87, R83, 0x1, R88 ;  /* 0x0000000153577824 */ /* 0x000fe400078e0258 */
[C---:B---3--:R-:W-:Y:S01]  /*86e0*/  FMUL R0, R24.reuse, R4 ;  /* 0x0000000418007220 */ /* 0x048fe20000400000 */
[C---:B------:R-:W-:Y:S01]  /*86f0*/  FMUL R2, R24.reuse, R5 ;  /* 0x0000000518027220 */ /* 0x040fe20000400000 */
[C---:B-1----:R-:W-:Y:S01]  /*8700*/  FMUL R3, R24.reuse, R6 ;  /* 0x0000000618037220 */ /* 0x042fe20000400000 */
[----:B------:R-:W-:Y:S01]  /*8710*/  FMUL R7, R24, R7 ;  /* 0x0000000718077220 */ /* 0x000fe20000400000 */
[----:B------:R-:W-:Y:S01]  /*8720*/  FFMA R28, R27, R20, R0 ;  /* 0x000000141b1c7223 */ /* 0x000fe20000000000 */
[----:B------:R-:W-:Y:S01]  /*8730*/  LOP3.LUT R20, R51, 0xffffe000, RZ, 0xc0, !PT ;  /* 0xffffe00033147812 */ /* 0x000fe200078ec0ff */
[C---:B------:R-:W-:Y:S01]  /*8740*/  FFMA R29, R27.reuse, R21, R2 ;  /* 0x000000151b1d7223 */ /* 0x040fe20000000002 */
[----:B------:R-:W-:Y:S01]  /*8750*/  LOP3.LUT R21, R44, 0xffffe000, RZ, 0xc0, !PT ;  /* 0xffffe0002c157812 */ /* 0x000fe200078ec0ff */
[----:B------:R-:W-:Y:S01]  /*8760*/  FFMA R30, R27, R26, R3 ;  /* 0x0000001a1b1e7223 */ /* 0x000fe20000000003 */
[----:B------:R-:W-:Y:S01]  /*8770*/  LOP3.LUT R26, R45, 0xffffe000, RZ, 0xc0, !PT ;  /* 0xffffe0002d1a7812 */ /* 0x000fe200078ec0ff */
[C---:B------:R-:W-:Y:S01]  /*8780*/  FMUL R4, R24.reuse, R8 ;  /* 0x0000000818047220 */ /* 0x040fe20000400000 */
[----:B------:R-:W-:Y:S01]  /*8790*/  F2FP.TF32.F32.PACK_B R28, R28 ;  /* 0x0000001cff1c723e */ /* 0x000fe200024050ff */
[----:B------:R-:W-:Y:S01]  /*87a0*/  FFMA R31, R27, R20, R7 ;  /* 0x000000141b1f7223 */ /* 0x000fe20000000007 */
[----:B------:R-:W-:Y:S01]  /*87b0*/  LOP3.LUT R20, R47, 0xffffe000, RZ, 0xc0, !PT ;  /* 0xffffe0002f147812 */ /* 0x000fe200078ec0ff */
[C---:B------:R-:W-:Y:S01]  /*87c0*/  FMUL R5, R24.reuse, R9 ;  /* 0x0000000918057220 */ /* 0x040fe20000400000 */
[----:B------:R-:W-:Y:S01]  /*87d0*/  F2FP.TF32.F32.PACK_B R29, R29 ;  /* 0x0000001dff1d723e */ /* 0x000fe200024050ff */
[C---:B------:R-:W-:Y:S01]  /*87e0*/  FMUL R6, R24.reuse, R10 ;  /* 0x0000000a18067220 */ /* 0x040fe20000400000 */
[----:B------:R-:W-:Y:S01]  /*87f0*/  F2FP.TF32.F32.PACK_B R30, R30 ;  /* 0x0000001eff1e723e */ /* 0x000fe200024050ff */
[----:B------:R-:W-:Y:S01]  /*8800*/  FMUL R11, R24, R11 ;  /* 0x0000000b180b7220 */ /* 0x000fe20000400000 */
[----:B------:R-:W-:Y:S01]  /*8810*/  F2FP.TF32.F32.PACK_B R31, R31 ;  /* 0x0000001fff1f723e */ /* 0x000fe200024050ff */
[C---:B------:R-:W-:Y:S01]  /*8820*/  FFMA R4, R27.reuse, R21, R4 ;  /* 0x000000151b047223 */ /* 0x040fe20000000004 */
[----:B------:R-:W-:Y:S01]  /*8830*/  LOP3.LUT R21, R40, 0xffffe000, RZ, 0xc0, !PT ;  /* 0xffffe00028157812 */ /* 0x000fe200078ec0ff */
[----:B------:R-:W-:Y:S01]  /*8840*/  FFMA R5, R27, R26, R5 ;  /* 0x0000001a1b057223 */ /* 0x000fe20000000005 */
[----:B------:R-:W-:Y:S01]  /*8850*/  LOP3.LUT R26, R43, 0xffffe000, RZ, 0xc0, !PT ;  /* 0xffffe0002b1a7812 */ /* 0x000fe200078ec0ff */
[C---:B------:R-:W-:Y:S01]  /*8860*/  FFMA R6, R27.reuse, R33, R6 ;  /* 0x000000211b067223 */ /* 0x040fe20000000006 */
[----:B------:R-:W-:Y:S01]  /*8870*/  LOP3.LUT R33, R42, 0xffffe000, RZ, 0xc0, !PT ;  /* 0xffffe0002a217812 */ /* 0x000fe200078ec0ff */
[C---:B------:R-:W-:Y:S01]  /*8880*/  FMUL R8, R24.reuse, R12 ;  /* 0x0000000c18087220 */ /* 0x040fe20000400000 */
[----:B------:R-:W-:Y:S01]  /*8890*/  F2FP.TF32.F32.PACK_B R4, R4 ;  /* 0x00000004ff04723e */ /* 0x000fe200024050ff */
[----:B------:R-:W-:Y:S01]  /*88a0*/  FFMA R7, R27, R20, R11 ;  /* 0x000000141b077223 */ /* 0x000fe2000000000b */
[----:B------:R-:W-:Y:S01]  /*88b0*/  LOP3.LUT R20, R41, 0xffffe000, RZ, 0xc0, !PT ;  /* 0xffffe00029147812 */ /* 0x000fe200078ec0ff */
[----:B------:R-:W-:Y:S01]  /*88c0*/  FMUL R9, R24, R13 ;  /* 0x0000000d18097220 */ /* 0x000fe20000400000 */
[----:B------:R-:W-:Y:S01]  /*88d0*/  F2FP.TF32.F32.PACK_B R5, R5 ;  /* 0x00000005ff05723e */ /* 0x000fe200024050ff */
[----:B------:R1:W-:Y:S01]  /*88e0*/  STSM.16.M88.4 [R86+0x400], R28 ;  /* 0x0004001c56007844 */ /* 0x0003e20000000200 */
[----:B------:R-:W-:Y:S01]  /*88f0*/  F2FP.TF32.F32.PACK_B R6, R6 ;  /* 0x00000006ff06723e */ /* 0x000fe200024050ff */
[C---:B------:R-:W-:Y:S01]  /*8900*/  FFMA R8, R27.reuse, R21, R8 ;  /* 0x000000151b087223 */ /* 0x040fe20000000008 */
[----:B------:R-:W-:Y:S01]  /*8910*/  LOP3.LUT R21, R36, 0xffffe000, RZ, 0xc0, !PT ;  /* 0xffffe00024157812 */ /* 0x000fe200078ec0ff */
[C---:B------:R-:W-:Y:S01]  /*8920*/  FMUL R10, R24.reuse, R14 ;  /* 0x0000000e180a7220 */ /* 0x040fe20000400000 */
[C---:B------:R-:W-:Y:S01]  /*8930*/  FMUL R15, R24.reuse, R15 ;  /* 0x0000000f180f7220 */ /* 0x040fe20000400000 */
[C---:B------:R-:W-:Y:S01]  /*8940*/  FMUL R12, R24.reuse, R16 ;  /* 0x00000010180c7220 */ /* 0x040fe20000400000 */
[C---:B------:R-:W-:Y:S01]  /*8950*/  FFMA R9, R27.reuse, R20, R9 ;  /* 0x000000141b097223 */ /* 0x040fe20000000009 */
[C---:B------:R-:W-:Y:S01]  /*8960*/  FFMA R10, R27.reuse, R33, R10 ;  /* 0x000000211b0a7223 */ /* 0x040fe2000000000a */
[C---:B------:R-:W-:Y:S01]  /*8970*/  FFMA R11, R27.reuse, R26, R15 ;  /* 0x0000001a1b0b7223 */ /* 0x040fe2000000000f */
[----:B------:R-:W-:Y:S01]  /*8980*/  FFMA R12, R27, R21, R12 ;  /* 0x000000151b0c7223 */ /* 0x000fe2000000000c */
[----:B------:R-:W-:Y:S01]  /*8990*/  LOP3.LUT R20, R37, 0xffffe000, RZ, 0xc0, !PT ;  /* 0xffffe00025147812 */ /* 0x000fe200078ec0ff */
[----:B------:R-:W-:Y:S01]  /*89a0*/  FMUL R13, R24, R17 ;  /* 0x00000011180d7220 */ /* 0x000fe20000400000 */
[----:B------:R-:W-:Y:S01]  /*89b0*/  LOP3.LUT R21, R38, 0xffffe000, RZ, 0xc0, !PT ;  /* 0xffffe00026157812 */ /* 0x000fe200078ec0ff */
[C---:B------:R-:W-:Y:S01]  /*89c0*/  FMUL R14, R24.reuse, R18 ;  /* 0x00000012180e7220 */ /* 0x040fe20000400000 */
[----:B------:R-:W-:Y:S01]  /*89d0*/  LOP3.LUT R26, R39, 0xffffe000, RZ, 0xc0, !PT ;  /* 0xffffe000271a7812 */ /* 0x000fe200078ec0ff */
[----:B------:R-:W-:Y:S01]  /*89e0*/  FMUL R19, R24, R19 ;  /* 0x0000001318137220 */ /* 0x000fe20000400000 */
[----:B------:R-:W-:Y:S01]  /*89f0*/  F2FP.TF32.F32.PACK_B R7, R7 ;  /* 0x00000007ff07723e */ /* 0x000fe200024050ff */
[C---:B------:R-:W-:Y:S01]  /*8a00*/  FFMA R13, R27.reuse, R20, R13 ;  /* 0x000000141b0d7223 */ /* 0x040fe2000000000d */
[C---:B------:R-:W-:Y:S01]  /*8a10*/  FFMA R14, R27.reuse, R21, R14 ;  /* 0x000000151b0e7223 */ /* 0x040fe2000000000e */
[----:B------:R-:W-:Y:S01]  /*8a20*/  FFMA R15, R27, R26, R19 ;  /* 0x0000001a1b0f7223 */ /* 0x000fe20000000013 */
[----:B------:R-:W-:Y:S01]  /*8a30*/  F2FP.TF32.F32.PACK_B R8, R8 ;  /* 0x00000008ff08723e */ /* 0x000fe200024050ff */
[----:B------:R1:W-:Y:S01]  /*8a40*/  STSM.16.M88.4 [R89], R4 ;  /* 0x0000000459007844 */ /* 0x0003e20000000200 */
[----:B------:R-:W-:Y:S02]  /*8a50*/  F2FP.TF32.F32.PACK_B R9, R9 ;  /* 0x00000009ff09723e */ /* 0x000fe400024050ff */
[----:B------:R-:W-:Y:S02]  /*8a60*/  F2FP.TF32.F32.PACK_B R10, R10 ;  /* 0x0000000aff0a723e */ /* 0x000fe400024050ff */
[----:B------:R-:W-:Y:S02]  /*8a70*/  F2FP.TF32.F32.PACK_B R11, R11 ;  /* 0x0000000bff0b723e */ /* 0x000fe400024050ff */
[----:B------:R-:W-:Y:S02]  /*8a80*/  F2FP.TF32.F32.PACK_B R12, R12 ;  /* 0x0000000cff0c723e */ /* 0x000fe400024050ff */
[----:B------:R-:W-:Y:S01]  /*8a90*/  F2FP.TF32.F32.PACK_B R13, R13 ;  /* 0x0000000dff0d723e */ /* 0x000fe200024050ff */
[----:B------:R1:W-:Y:S01]  /*8aa0*/  STSM.16.M88.4 [R88], R8 ;  /* 0x0000000858007844 */ /* 0x0003e20000000200 */
[----:B------:R-:W-:Y:S02]  /*8ab0*/  F2FP.TF32.F32.PACK_B R14, R14 ;  /* 0x0000000eff0e723e */ /* 0x000fe400024050ff */
[----:B------:R-:W-:Y:S05]  /*8ac0*/  F2FP.TF32.F32.PACK_B R15, R15 ;  /* 0x0000000fff0f723e */ /* 0x000fea00024050ff */
[----:B------:R1:W-:Y:S01]  /*8ad0*/  STSM.16.M88.4 [R87], R12 ;  /* 0x0000000c57007844 */ /* 0x0003e20000000200 */
[----:B------:R-:W-:Y:S01]  /*8ae0*/  @!PT LDS RZ, [RZ] ;  /* 0x00000000fffff984 */ /* 0x000fe20000000800 */
[----:B------:R-:W-:Y:S01]  /*8af0*/  @!PT LDS RZ, [RZ] ;  /* 0x00000000fffff984 */ /* 0x000fe20000000800 */
[----:B------:R-:W-:Y:S01]  /*8b00*/  @!PT LDS RZ, [RZ] ;  /* 0x00000000fffff984 */ /* 0x000fe20000000800 */
[----:B------:R-:W-:Y:S01]  /*8b10*/  @!PT LDS RZ, [RZ] ;  /* 0x00000000fffff984 */ /* 0x000fe20000000800 */
[----:B------:R2:W-:Y:S07]  /*8b20*/  MEMBAR.ALL.CTA ;  /* 0x0000000000007992 */ /* 0x0005ee0000008000 */
[----:B--2---:R-:W2:Y:S02]  /*8b30*/  FENCE.VIEW.ASYNC.S ;  /* 0x00000000000073c6 */ /* 0x004ea40000000000 */
[----:B--2---:R-:W-:Y:S06]  /*8b40*/  BAR.SYNC.DEFER_BLOCKING 0x1, 0x80 ;  /* 0x0042000000007b1d */ /* 0x004fec0000010000 */
[----:B------:R-:W-:Y:S05]  /*8b50*/  @P0 BRA `(.L_x_89) ;  /* 0x0000000000280947 */ /* 0x000fea0003800000 */
[----:B------:R-:W2:Y:S01]  /*8b60*/  LDCU.64 UR6, c[0x0][0x348] ;  /* 0x00006900ff0677ac */ /* 0x000ea20008000a00 */
[----:B------:R-:W-:Y:S02]  /*8b70*/  R2UR UR42, R79 ;  /* 0x000000004f2a72ca */ /* 0x000fe400000e0000 */
[----:B------:R-:W-:Y:S01]  /*8b80*/  R2UR UR43, R77 ;  /* 0x000000004d2b72ca */ /* 0x000fe200000e0000 */
[----:B------:R-:W-:Y:S01]  /*8b90*/  ULEA UR5, UR49, UR48, 0xd ;  /* 0x0000003031057291 */ /* 0x000fe2000f8e68ff */
[----:B------:R-:W-:Y:S03]  /*8ba0*/  R2UR UR44, R78 ;  /* 0x000000004e2c72ca */ /* 0x000fe600000e0000 */
[----:B------:R-:W-:Y:S02]  /*8bb0*/  UIADD3 UR40, UPT, UPT, UR5, 0x400, URZ ;  /* 0x0000040005287890 */ /* 0x000fe4000fffe0ff */
[----:B--2---:R-:W-:Y:S04]  /*8bc0*/  UIADD3 UR4, UP0, UPT, UR6, 0x680, URZ ;  /* 0x0000068006047890 */ /* 0x004fe8000ff1e0ff */
[----:B------:R-:W-:Y:S09]  /*8bd0*/  UIADD3.X UR5, UPT, UPT, URZ, UR7, URZ, UP0, !UPT ;  /* 0x00000007ff057290 */ /* 0x000ff200087fe4ff */
[----:B------:R2:W-:Y:S02]  /*8be0*/  UTMASTG.4D.IM2COL [UR40], [UR4] ;  /* 0x00000028040073b5 */ /* 0x0005e40008058000 */
[----:B--2---:R0:W-:Y:S02]  /*8bf0*/  UTMACMDFLUSH ;  /* 0x00000000000079b7 */ /* 0x0041e40000000000 */
.L_x_89:
[----:B------:R-:W-:Y:S05]  /*8c00*/  BSYNC.RECONVERGENT B0 ;  /* 0x0000000000007941 */ /* 0x000fea0003800200 */
.L_x_88:
[----:B------:R-:W-:Y:S01]  /*8c10*/  UIADD3 UR42, UPT, UPT, UR49, 0x1, URZ ;  /* 0x00000001312a7890 */ /* 0x000fe2000fffe0ff */
[----:B------:R-:W-:Y:S03]  /*8c20*/  BSSY.RECONVERGENT B0, `(.L_x_90) ;  /* 0x0000005000007945 */ /* 0x000fe60003800200 */
[----:B------:R-:W-:Y:S04]  /*8c30*/  UISETP.NE.AND UP0, UPT, UR42, 0x3, UPT ;  /* 0x000000032a00788c */ /* 0x000fe8000bf05270 */
[----:B------:R-:W-:Y:S01]  /*8c40*/  USEL UR40, UR42, URZ, UP0 ;  /* 0x000000ff2a287287 */ /* 0x000fe20008000000 */
[----:B------:R-:W-:Y:S11]  /*8c50*/  @P0 BRA `(.L_x_91) ;  /* 0x0000000000040947 */ /* 0x000ff60003800000 */
[----:B------:R-:W-:Y:S04]  /*8c60*/  DEPBAR.LE SB0, 0x1 ;  /* 0x000080400000791a */ /* 0x000fe80000000000 */
.L_x_91:
[----:B------:R-:W-:Y:S05]  /*8c70*/  BSYNC.RECONVERGENT B0 ;  /* 0x0000000000007941 */ /* 0x000fea0003800200 */
.L_x_90:
[----:B------:R-:W-:Y:S01]  /*8c80*/  BAR.SYNC.DEFER_BLOCKING 0x1, 0x80 ;  /* 0x0042000000007b1d */ /* 0x000fe20000010000 */
[----:B------:R-:W-:Y:S01]  /*8c90*/  ISETP.NE.AND P1, PT, R81, RZ, PT ;  /* 0x000000ff5100720c */ /* 0x000fe20003f25270 */
[----:B------:R-:W-:Y:S01]  /*8ca0*/  UISETP.NE.AND UP0, UPT, UR51, URZ, UPT ;  /* 0x000000ff3300728c */ /* 0x000fe2000bf05270 */
[----:B------:R-:W-:Y:S11]  /*8cb0*/  LEA R3, R34, UR48, 0x3 ;  /* 0x0000003022037c11 */ /* 0x000ff6000f8e18ff */
[----:B-1----:R-:W-:Y:S01]  /*8cc0*/  @P1 SHF.L.U32 R4, R32, 0x1f, RZ ;  /* 0x0000001f20041819 */ /* 0x002fe200000006ff */
[----:B------:R-:W-:Y:S06]  /*8cd0*/  BRA.U !UP0, `(.L_x_92) ;  /* 0x0000000108287547 */ /* 0x000fec000b800000 */
[----:B------:R-:W1:Y:S01]  /*8ce0*/  S2R R0, SR_CgaCtaId ;  /* 0x0000000000007919 */ /* 0x000e620000008800 */
[----:B------:R-:W-:Y:S05]  /*8cf0*/  IMAD.U32 R2, RZ, RZ, UR52 ;  /* 0x00000034ff027e24 */ /* 0x000fea000f8e00ff */
[C---:B------:R-:W-:Y:S01]  /*8d00*/  @P1 LEA R5, R2.reuse, UR48, 0x3 ;  /* 0x0000003002051c11 */ /* 0x040fe2000f8e18ff */
[----:B------:R-:W-:Y:S04]  /*8d10*/  VIADD R2, R2, 0x1 ;  /* 0x0000000102027836 */ /* 0x000fe80000000000 */
[----:B------:R-:W-:Y:S01]  /*8d20*/  @P1 VIADD R5, R5, 0x78 ;  /* 0x0000007805051836 */ /* 0x000fe20000000000 */
[C---:B------:R-:W-:Y:S04]  /*8d30*/  ISETP.NE.AND P0, PT, R2.reuse, 0x3, PT ;  /* 0x000000030200780c */ /* 0x040fe80003f05270 */
[----:B------:R-:W-:Y:S04]  /*8d40*/  SEL R2, R2, RZ, P0 ;  /* 0x000000ff02027207 */ /* 0x000fe80000000000 */
[----:B------:R-:W-:Y:S02]  /*8d50*/  R2UR UR52, R2 ;  /* 0x00000000023472ca */ /* 0x000fe400000e0000 */
[----:B-1----:R-:W-:Y:S04]  /*8d60*/  @P1 PRMT R0, R0, 0x654, R5 ;  /* 0x0000065400001816 */ /* 0x002fe80000000005 */
[----:B------:R1:W-:Y:S09]  /*8d70*/  @P1 SYNCS.ARRIVE.TRANS64.RED.A1T0 RZ, [R0+URZ], RZ ;  /* 0x000000ff00ff19a7 */ /* 0x0003f200081004ff */
.L_x_92:
[----:B------:R-:W2:Y:S01]  /*8d80*/  @P1 SYNCS.PHASECHK.TRANS64.TRYWAIT P0, [R3+URZ+0x60], R4 ;  /* 0x00006004030015a7 */ /* 0x000ea200080011ff */
[----:B------:R-:W-:Y:S01]  /*8d90*/  BSSY B1, `(.L_x_93) ;  /* 0x0000017000017945 */ /* 0x000fe20003800000 */
[----:B--2---:R-:W-:Y:S03]  /*8da0*/  @P1 SEL R35, RZ, 0x1, !P0 ;  /* 0x00000001ff231807 */ /* 0x004fe60004000000 */
[----:B------:R-:W-:Y:S05]  /*8db0*/  @!P1 BRA `(.L_x_94) ;  /* 0x0000000000509947 */ /* 0x000fea0003800000 */
[----:B------:R-:W-:Y:S01]  /*8dc0*/  ISETP.NE.AND P1, PT, R85, RZ, PT ;  /* 0x000000ff5500720c */ /* 0x000fe20003f25270 */
[----:B------:R-:W-:Y:S01]  /*8dd0*/  BSSY B0, `(.L_x_95) ;  /* 0x000000a000007945 */ /* 0x000fe20003800000 */
[----:B------:R-:W-:Y:S11]  /*8de0*/  ISETP.NE.AND P0, PT, R35, RZ, PT ;  /* 0x000000ff2300720c */ /* 0x000ff60003f05270 */
[----:B------:R-:W-:Y:S05]  /*8df0*/  @P1 IMAD R4, R34, 0x800, R61 ;  /* 0x0000080022041824 */ /* 0x000fea00078e023d */
[----:B------:R-:W-:Y:S05]  /*8e00*/  @P1 LEA R4, R4, UR48, 0x2 ;  /* 0x0000003004041c11 */ /* 0x000fea000f8e10ff */
[--C-:B-1----:R-:W-:Y:S02]  /*8e10*/  @P1 IMAD.IADD R0, R82, 0x1, R4.reuse ;  /* 0x0000000152001824 */ /* 0x102fe400078e0204 */
[----:B------:R-:W-:Y:S01]  /*8e20*/  @P1 IMAD.IADD R2, R83, 0x1, R4 ;  /* 0x0000000153021824 */ /* 0x000fe200078e0204 */
[----:B------:R-:W-:Y:S06]  /*8e30*/  @P0 BRA `(.L_x_96) ;  /* 0x00000000000c0947 */ /* 0x000fec0003800000 */
[----:B------:R-:W-:Y:S04]  /*8e40*/  SHF.L.U32 R32, R32, 0x1f, RZ ;  /* 0x0000001f20207819 */ /* 0x000fe800000006ff */
[----:B------:R-:W1:Y:S02]  /*8e50*/  SYNCS.PHASECHK.TRANS64.TRYWAIT P0, [R3+URZ+0x60], R32 ;  /* 0x00006020030075a7 */ /* 0x000e6400080011ff */
[----:B-1----:R-:W-:Y:S05]  /*8e60*/  @!P0 BRA `(.L_x_97) ;  /* 0x0000001400708947 */ /* 0x002fea0003800000 */
.L_x_96:
[----:B------:R-:W-:Y:S05]  /*8e70*/  BSYNC B0 ;  /* 0x0000000000007941 */ /* 0x000fea0003800000 */
.L_x_95:
[----:B------:R-:W-:Y:S11]  /*8e80*/  ISETP.NE.AND P0, PT, R85, RZ, PT ;  /* 0x000000ff5500720c */ /* 0x000ff60003f05270 */
[----:B------:R-:W-:Y:S02]  /*8e90*/  @!UPT UIADD3 URZ, UPT, UPT, URZ, URZ, URZ ;  /* 0x000000fffffff290 */ /* 0x000fe4000fffe0ff */
[----:B-1----:R-:W-:Y:S01]  /*8ea0*/  @P0 IADD3 R3, PT, PT, R83, R0, RZ ;  /* 0x0000000053030210 */ /* 0x002fe20007ffe0ff */
[----:B------:R-:W-:Y:S05]  /*8eb0*/  @P0 WARPSYNC.ALL ;  /* 0x0000000000000948 */ /* 0x000fea0003800000 */
[----:B------:R2:W3:Y:S04]  /*8ec0*/  @P0 LDSM.16.M88.4 R48, [R4+0x400] ;  /* 0x000400000430083b */ /* 0x0004e80000000200 */
[----:B------:R2:W4:Y:S04]  /*8ed0*/  @P0 LDSM.16.M88.4 R44, [R2+0x400] ;  /* 0x00040000022c083b */ /* 0x0005280000000200 */
[----:B------:R2:W1:Y:S04]  /*8ee0*/  @P0 LDSM.16.M88.4 R40, [R0+0x400] ;  /* 0x000400000028083b */ /* 0x0004680000000200 */
[----:B------:R2:W1:Y:S02]  /*8ef0*/  @P0 LDSM.16.M88.4 R36, [R3+0x400] ;  /* 0x000400000324083b */ /* 0x0004640000000200 */
.L_x_94:
[----:B------:R-:W-:Y:S05]  /*8f00*/  BSYNC B1 ;  /* 0x0000000000017941 */ /* 0x000fea0003800000 */
.L_x_93:
[----:B--2---:R-:W-:Y:S05]  /*8f10*/  VIADD R3, R25, 0x20 ;  /* 0x0000002019037836 */ /* 0x004fea0000000000 */
[----:B------:R-:W-:Y:S04]  /*8f20*/  SHF.R.U32.HI R3, RZ, 0x15, R3 ;  /* 0x00000015ff037819 */ /* 0x000fe80000011603 */
[----:B------:R-:W-:Y:S11]  /*8f30*/  LOP3.LUT P0, RZ, R3, 0x3, R64, 0x48, !PT ;  /* 0x0000000303ff7812 */ /* 0x000ff60007804840 */
[----:B------:R-:W-:Y:S02]  /*8f40*/  @!UPT UIADD3 URZ, UPT, UPT, URZ, URZ, URZ ;  /* 0x000000fffffff290 */ /* 0x000fe4000fffe0ff */
[----:B------:R-:W-:Y:S05]  /*8f50*/  @!P0 BRA `(.L_x_98) ;  /* 0x0000000000408947 */ /* 0x000fea0003800000 */
[----:B------:R-:W2:Y:S01]  /*8f60*/  LDCU.64 UR8, c[0x4][0x70] ;  /* 0x01000e00ff0877ac */ /* 0x000ea20008000a00 */
[----:B------:R-:W-:Y:S01]  /*8f70*/  MOV R3, 0x0 ;  /* 0x0000000000037802 */ /* 0x000fe20000000f00 */
[----:B------:R-:W-:Y:S02]  /*8f80*/  HFMA2 R12, -RZ, RZ, 0, 5.9604644775390625e-08 ;  /* 0x00000001ff0c7431 */ /* 0x000fe400000001ff */
[----:B------:R-:W-:Y:S02]  /*8f90*/  IMAD.MOV.U32 R8, RZ, RZ, 0x192 ;  /* 0x00000192ff087424 */ /* 0x000fe400078e00ff */
[----:B------:R-:W-:Y:S01]  /*8fa0*/  IMAD.MOV.U32 R13, RZ, RZ, RZ ;  /* 0x000000ffff0d7224 */ /* 0x000fe200078e00ff */
[----:B------:R-:W5:Y:S01]  /*8fb0*/  LDCU.64 UR6, c[0x4][0x78] ;  /* 0x01000f00ff0677ac */ /* 0x000f620008000a00 */
[----:B------:R-:W1:Y:S01]  /*8fc0*/  LDC.64 R2, c[0x4][R3] ;  /* 0x0100000003027b82 */ /* 0x000e620000000a00 */
[----:B------:R-:W3:Y:S01]  /*8fd0*/  LDCU.64 UR4, c[0x4][0x10] ;  /* 0x01000200ff0477ac */ /* 0x000ee20008000a00 */
[----:B--2---:R-:W-:Y:S01]  /*8fe0*/  MOV R5, UR9 ;  /* 0x0000000900057c02 */ /* 0x004fe20008000f00 */
[----:B------:R-:W-:Y:S01]  /*8ff0*/  IMAD.U32 R4, RZ, RZ, UR8 ;  /* 0x00000008ff047e24 */ /* 0x000fe2000f8e00ff */
[----:B-----5:R-:W-:Y:S01]  /*9000*/  MOV R7, UR7 ;  /* 0x0000000700077c02 */ /* 0x020fe20008000f00 */
[----:B------:R-:W-:Y:S01]  /*9010*/  IMAD.U32 R6, RZ, RZ, UR6 ;  /* 0x00000006ff067e24 */ /* 0x000fe2000f8e00ff */
[----:B---3--:R-:W-:Y:S01]  /*9020*/  MOV R11, UR5 ;  /* 0x00000005000b7c02 */ /* 0x008fe20008000f00 */
[----:B------:R-:W-:Y:S02]  /*9030*/  IMAD.U32 R10, RZ, RZ, UR4 ;  /* 0x00000004ff0a7e24 */ /* 0x000fe4000f8e00ff */
[----:B------:R-:W-:Y:S07]  /*9040*/  LEPC R20, `(.L_x_98) ;  /* 0x000000001014794e */ /* 0x000fee0000000000 */
[----:B-1--4-:R-:W-:Y:S05]  /*9050*/  CALL.ABS.NOINC R2 ;  /* 0x0000000002007343 */ /* 0x012fea0003c00000 */
.L_x_98:
[----:B------:R-:W-:Y:S01]  /*9060*/  ISETP.NE.AND P1, PT, R62, RZ, PT ;  /* 0x000000ff3e00720c */ /* 0x000fe20003f25270 */
[----:B------:R-:W-:Y:S05]  /*9070*/  WARPSYNC.ALL ;  /* 0x0000000000007948 */ /* 0x000fea0003800000 */
[----:B------:R-:W-:Y:S01]  /*9080*/  R2UR UR4, R25 ;  /* 0x00000000190472ca */ /* 0x000fe200000e0000 */
[----:B------:R-:W2:Y:S01]  /*9090*/  S2UR UR5, SR_CgaCtaId ;  /* 0x00000000000579c3 */ /* 0x000ea20000008800 */
[----:B-1-3--:R-:W-:Y:S01]  /*90a0*/  LOP3.LUT R0, R48, 0xffffe000, RZ, 0xc0, !PT ;  /* 0xffffe00030007812 */ /* 0x00afe200078ec0ff */
[----:B------:R-:W-:Y:S01]  /*90b0*/  BSSY.RECONVERGENT B0, `(.L_x_99) ;  /* 0x0000063000007945 */ /* 0x000fe20003800200 */
[----:B------:R-:W-:Y:S02]  /*90c0*/  LOP3.LUT R2, R49, 0xffffe000, RZ, 0xc0, !PT ;  /* 0xffffe00031027812 */ /* 0x000fe400078ec0ff */
[----:B------:R-:W-:Y:S02]  /*90d0*/  LOP3.LUT R3, R50, 0xffffe000, RZ, 0xc0, !PT ;  /* 0xffffe00032037812 */ /* 0x000fe400078ec0ff */
[----:B------:R-:W-:Y:S02]  /*90e0*/  LOP3.LUT R20, R51, 0xffffe000, RZ, 0xc0, !PT ;  /* 0xffffe00033147812 */ /* 0x000fe400078ec0ff */
[----:B----4-:R-:W-:Y:S02]  /*90f0*/  LOP3.LUT R21, R44, 0xffffe000, RZ, 0xc0, !PT ;  /* 0xffffe0002c157812 */ /* 0x010fe400078ec0ff */
[----:B------:R-:W-:Y:S01]  /*9100*/  LOP3.LUT R26, R45, 0xffffe000, RZ, 0xc0, !PT ;  /* 0xffffe0002d1a7812 */ /* 0x000fe200078ec0ff */
[----:B------:R-:W1:Y:S01]  /*9110*/  LDTM.16dp128bit.x8 R4, tmem[UR4+0x20] ;  /* 0x00002004000479ee */ /* 0x000e620008180000 */
[----:B------:R-:W-:Y:S01]  /*9120*/  R2UR UR4, R84 ;  /* 0x00000000540472ca */ /* 0x000fe200000e0000 */
[----:B------:R-:W-:Y:S01]  /*9130*/  IMAD.U32 R84, RZ, RZ, UR40 ;  /* 0x00000028ff547e24 */ /* 0x000fe2000f8e00ff */
[----:B------:R-:W-:Y:S01]  /*9140*/  LOP3.LUT R29, R46, 0xffffe000, RZ, 0xc0, !PT ;  /* 0xffffe0002e1d7812 */ /* 0x000fe200078ec0ff */
[----:B------:R-:W-:Y:S01]  /*9150*/  NOP ;  /* 0x0000000000007918 */ /* 0x000fe20000000000 */
[----:B------:R-:W-:Y:S01]  /*9160*/  LOP3.LUT R28, R47, 0xffffe000, RZ, 0xc0, !PT ;  /* 0xffffe0002f1c7812 */ /* 0x000fe200078ec0ff */
[----:B------:R-:W-:Y:S01]  /*9170*/  IMAD R84, R84, 0x800, R61 ;  /* 0x0000080054547824 */ /* 0x000fe200078e023d */
[----:B------:R-:W-:Y:S02]  /*9180*/  LOP3.LUT R31, R40, 0xffffe000, RZ, 0xc0, !PT ;  /* 0xffffe000281f7812 */ /* 0x000fe400078ec0ff */
[----:B------:R-:W-:Y:S02]  /*9190*/  LOP3.LUT R30, R41, 0xffffe000, RZ, 0xc0, !PT ;  /* 0xffffe000291e7812 */ /* 0x000fe400078ec0ff */
[----:B------:R-:W-:Y:S02]  /*91a0*/  LOP3.LUT R33, R42, 0xffffe000, RZ, 0xc0, !PT ;  /* 0xffffe0002a217812 */ /* 0x000fe400078ec0ff */
[----:B------:R-:W-:Y:S01]  /*91b0*/  LOP3.LUT R32, R43, 0xffffe000, RZ, 0xc0, !PT ;  /* 0xffffe0002b207812 */ /* 0x000fe200078ec0ff */
[----:B------:R-:W-:Y:S01]  /*91c0*/  UIADD3 UR4, UPT, UPT, UR4, 0xc0, URZ ;  /* 0x000000c004047890 */ /* 0x000fe2000fffe0ff */
[----:B------:R-:W-:Y:S02]  /*91d0*/  LOP3.LUT R35, R36, 0xffffe000, RZ, 0xc0, !PT ;  /* 0xffffe00024237812 */ /* 0x000fe400078ec0ff */
[----:B------:R-:W-:Y:S02]  /*91e0*/  LOP3.LUT R34, R37, 0xffffe000, RZ, 0xc0, !PT ;  /* 0xffffe00025227812 */ /* 0x000fe400078ec0ff */
[----:B------:R-:W-:Y:S02]  /*91f0*/  LEA R84, R84, UR48, 0x2 ;  /* 0x0000003054547c11 */ /* 0x000fe4000f8e10ff */
[----:B------:R-:W-:Y:S02]  /*9200*/  LOP3.LUT R37, R38, 0xffffe000, RZ, 0xc0, !PT ;  /* 0xffffe00026257812 */ /* 0x000fe400078ec0ff */
[----:B------:R-:W-:Y:S01]  /*9210*/  LOP3.LUT R36, R39, 0xffffe000, RZ, 0xc0, !PT ;  /* 0xffffe00027247812 */ /* 0x000fe200078ec0ff */
[C---:B-1----:R-:W-:Y:S01]  /*9220*/  FMUL R4, R24.reuse, R4 ;  /* 0x0000000418047220 */ /* 0x042fe20000400000 */
[--C-:B------:R-:W-:Y:S01]  /*9230*/  IADD3 R85, PT, PT, R83, 0x400, R84.reuse ;  /* 0x0000040053557810 */ /* 0x100fe20007ffe054 */
[----:B------:R-:W-:Y:S01]  /*9240*/  FMUL R5, R24, R5 ;  /* 0x0000000518057220 */ /* 0x000fe20000400000 */
[----:B------:R-:W-:Y:S01]  /*9250*/  IADD3 R82, PT, PT, R82, 0x400, R84 ;  /* 0x0000040052527810 */ /* 0x000fe20007ffe054 */
[C---:B------:R-:W-:Y:S01]  /*9260*/  FMUL R6, R24.reuse, R6 ;  /* 0x0000000618067220 */ /* 0x040fe20000400000 */
[C---:B------:R-:W-:Y:S01]  /*9270*/  FMUL R7, R24.reuse, R7 ;  /* 0x0000000718077220 */ /* 0x040fe20000400000 */
[C---:B------:R-:W-:Y:S01]  /*9280*/  FFMA R4, R27.reuse, R0, R4 ;  /* 0x000000001b047223 */ /* 0x040fe20000000004 */
[C---:B------:R-:W-:Y:S01]  /*9290*/  FMUL R8, R24.reuse, R8 ;  /* 0x0000000818087220 */ /* 0x040fe20000400000 */
[C---:B------:R-:W-:Y:S01]  /*92a0*/  FFMA R5, R27.reuse, R2, R5 ;  /* 0x000000021b057223 */ /* 0x040fe20000000005 */
[C---:B------:R-:W-:Y:S01]  /*92b0*/  FMUL R9, R24.reuse, R9 ;  /* 0x0000000918097220 */ /* 0x040fe20000400000 */
[C---:B------:R-:W-:Y:S01]  /*92c0*/  FFMA R6, R27.reuse, R3, R6 ;  /* 0x000000031b067223 */ /* 0x040fe20000000006 */
[----:B------:R-:W-:Y:S01]  /*92d0*/  F2FP.TF32.F32.PACK_B R4, R4 ;  /* 0x00000004ff04723e */ /* 0x000fe200024050ff */
[C---:B------:R-:W-:Y:S01]  /*92e0*/  FMUL R10, R24.reuse, R10 ;  /* 0x0000000a180a7220 */ /* 0x040fe20000400000 */
[----:B------:R-:W-:Y:S01]  /*92f0*/  F2FP.TF32.F32.PACK_B R5, R5 ;  /* 0x00000005ff05723e */ /* 0x000fe200024050ff */
[C---:B------:R-:W-:Y:S01]  /*9300*/  FFMA R7, R27.reuse, R20, R7 ;  /* 0x000000141b077223 */ /* 0x040fe20000000007 */
[C---:B------:R-:W-:Y:S01]  /*9310*/  FMUL R11, R24.reuse, R11 ;  /* 0x0000000b180b7220 */ /* 0x040fe20000400000 */
[----:B--2---:R-:W-:Y:S01]  /*9320*/  UPRMT UR4, UR5, 0x654, UR4 ;  /* 0x0000065405047896 */ /* 0x004fe20008000004 */
[C---:B------:R-:W-:Y:S01]  /*9330*/  FFMA R8, R27.reuse, R21, R8 ;  /* 0x000000151b087223 */ /* 0x040fe20000000008 */
[C---:B------:R-:W-:Y:S01]  /*9340*/  FMUL R12, R24.reuse, R12 ;  /* 0x0000000c180c7220 */ /* 0x040fe20000400000 */
[C---:B------:R-:W-:Y:S01]  /*9350*/  FFMA R9, R27.reuse, R26, R9 ;  /* 0x0000001a1b097223 */ /* 0x040fe20000000009 */
[C---:B------:R-:W-:Y:S01]  /*9360*/  FMUL R13, R24.reuse, R13 ;  /* 0x0000000d180d7220 */ /* 0x040fe20000400000 */
[C---:B------:R-:W-:Y:S01]  /*9370*/  FFMA R10, R27.reuse, R29, R10 ;  /* 0x0000001d1b0a7223 */ /* 0x040fe2000000000a */
[C---:B------:R-:W-:Y:S01]  /*9380*/  FMUL R14, R24.reuse, R14 ;  /* 0x0000000e180e7220 */ /* 0x040fe20000400000 */
[C---:B------:R-:W-:Y:S01]  /*9390*/  FFMA R11, R27.reuse, R28, R11 ;  /* 0x0000001c1b0b7223 */ /* 0x040fe2000000000b */
[C---:B------:R-:W-:Y:S01]  /*93a0*/  FMUL R15, R24.reuse, R15 ;  /* 0x0000000f180f7220 */ /* 0x040fe20000400000 */
[----:B------:R-:W-:Y:S01]  /*93b0*/  F2FP.TF32.F32.PACK_B R6, R6 ;  /* 0x00000006ff06723e */ /* 0x000fe200024050ff */
[C---:B------:R-:W-:Y:S01]  /*93c0*/  FFMA R12, R27.reuse, R31, R12 ;  /* 0x0000001f1b0c7223 */ /* 0x040fe2000000000c */
[----:B------:R-:W-:Y:S01]  /*93d0*/  F2FP.TF32.F32.PACK_B R7, R7 ;  /* 0x00000007ff07723e */ /* 0x000fe200024050ff */
[C---:B------:R-:W-:Y:S01]  /*93e0*/  FMUL R16, R24.reuse, R16 ;  /* 0x0000001018107220 */ /* 0x040fe20000400000 */
[C---:B------:R-:W-:Y:S01]  /*93f0*/  FFMA R13, R27.reuse, R30, R13 ;  /* 0x0000001e1b0d7223 */ /* 0x040fe2000000000d */
[C---:B------:R-:W-:Y:S01]  /*9400*/  FMUL R17, R24.reuse, R17 ;  /* 0x0000001118117220 */ /* 0x040fe20000400000 */
[C---:B------:R-:W-:Y:S01]  /*9410*/  FFMA R14, R27.reuse, R33, R14 ;  /* 0x000000211b0e7223 */ /* 0x040fe2000000000e */
[C---:B------:R-:W-:Y:S01]  /*9420*/  FMUL R18, R24.reuse, R18 ;  /* 0x0000001218127220 */ /* 0x040fe20000400000 */
[C---:B------:R-:W-:Y:S01]  /*9430*/  FFMA R15, R27.reuse, R32, R15 ;  /* 0x000000201b0f7223 */ /* 0x040fe2000000000f */
[----:B------:R-:W-:Y:S01]  /*9440*/  FMUL R19, R24, R19 ;  /* 0x0000001318137220 */ /* 0x000fe20000400000 */
[----:B------:R-:W-:Y:S01]  /*9450*/  F2FP.TF32.F32.PACK_B R8, R8 ;  /* 0x00000008ff08723e */ /* 0x000fe200024050ff */
[C---:B------:R-:W-:Y:S01]  /*9460*/  FFMA R16, R27.reuse, R35, R16 ;  /* 0x000000231b107223 */ /* 0x040fe20000000010 */
[----:B------:R-:W-:Y:S01]  /*9470*/  F2FP.TF32.F32.PACK_B R9, R9 ;  /* 0x00000009ff09723e */ /* 0x000fe200024050ff */
[----:B------:R-:W-:Y:S01]  /*9480*/  SYNCS.ARRIVE.TRANS64.RED.A1T0 RZ, [UR4], RZ ;  /* 0x000000ffffff79a7 */ /* 0x000fe20008100404 */
[----:B------:R1:W-:Y:S01]  /*9490*/  STSM.16.M88.4 [R84+0x400], R4 ;  /* 0x0004000454007844 */ /* 0x0003e20000000200 */
[----:B------:R-:W-:Y:S01]  /*94a0*/  F2FP.TF32.F32.PACK_B R10, R10 ;  /* 0x0000000aff0a723e */ /* 0x000fe200024050ff */
[C---:B------:R-:W-:Y:S01]  /*94b0*/  FFMA R17, R27.reuse, R34, R17 ;  /* 0x000000221b117223 */ /* 0x040fe20000000011 */
[----:B------:R-:W-:Y:S01]  /*94c0*/  F2FP.TF32.F32.PACK_B R11, R11 ;  /* 0x0000000bff0b723e */ /* 0x000fe200024050ff */
[C---:B------:R-:W-:Y:S01]  /*94d0*/  FFMA R18, R27.reuse, R37, R18 ;  /* 0x000000251b127223 */ /* 0x040fe20000000012 */
[----:B------:R-:W-:Y:S01]  /*94e0*/  FFMA R19, R27, R36, R19 ;  /* 0x000000241b137223 */ /* 0x000fe20000000013 */
[----:B------:R-:W-:Y:S01]  /*94f0*/  F2FP.TF32.F32.PACK_B R12, R12 ;  /* 0x0000000cff0c723e */ /* 0x000fe200024050ff */
[----:B------:R-:W-:Y:S01]  /*9500*/  IMAD.IADD R83, R83, 0x1, R82 ;  /* 0x0000000153537824 */ /* 0x000fe200078e0252 */
        /* <DEDUP_REMOVED lines=22> */
[----:B------:R-:W-:Y:S01]  /*9670*/  R2UR UR12, R78 ;  /* 0x000000004e0c72ca */ /* 0x000fe200000e0000 */
[----:B------:R-:W-:Y:S02]  /*9680*/  UIADD3 UR9, UPT, UPT, UR41, 0x20, URZ ;  /* 0x0000002029097890 */ /* 0x000fe4000fffe0ff */
[----:B------:R-:W-:Y:S02]  /*9690*/  UIADD3 UR8, UPT, UPT, UR5, 0x400, URZ ;  /* 0x0000040005087890 */ /* 0x000fe4000fffe0ff */
[----:B--2---:R-:W-:Y:S04]  /*96a0*/  UIADD3 UR4, UP0, UPT, UR6, 0x680, URZ ;  /* 0x0000068006047890 */ /* 0x004fe8000ff1e0ff */
[----:B------:R-:W-:Y:S09]  /*96b0*/  UIADD3.X UR5, UPT, UPT, URZ, UR7, URZ, UP0, !UPT ;  /* 0x00000007ff057290 */ /* 0x000ff200087fe4ff */
[----:B------:R2:W-:Y:S02]  /*96c0*/  UTMASTG.4D.IM2COL [UR8], [UR4] ;  /* 0x00000008040073b5 */ /* 0x0005e40008058000 */
[----:B--2---:R0:W-:Y:S02]  /*96d0*/  UTMACMDFLUSH ;  /* 0x00000000000079b7 */ /* 0x0041e40000000000 */
.L_x_100:
[----:B------:R-:W-:Y:S05]  /*96e0*/  BSYNC.RECONVERGENT B0 ;  /* 0x0000000000007941 */ /* 0x000fea0003800200 */
.L_x_99:
[----:B------:R-:W-:Y:S01]  /*96f0*/  UIADD3 UR4, UPT, UPT, UR40, 0x1, URZ ;  /* 0x0000000128047890 */ /* 0x000fe2000fffe0ff */
[----:B------:R-:W-:Y:S03]  /*9700*/  BSSY.RECONVERGENT B0, `(.L_x_101) ;  /* 0x0000008000007945 */ /* 0x000fe60003800200 */
[----:B------:R-:W-:Y:S04]  /*9710*/  UISETP.NE.AND UP0, UPT, UR4, 0x3, UPT ;  /* 0x000000030400788c */ /* 0x000fe8000bf05270 */
[----:B------:R-:W-:Y:S02]  /*9720*/  UISETP.EQ.XOR UP1, UPT, UR42, 0x3, !UP0 ;  /* 0x000000032a00788c */ /* 0x000fe4000c722a70 */
[----:B------:R-:W-:Y:S04]  /*9730*/  USEL UR49, UR4, URZ, UP0 ;  /* 0x000000ff04317287 */ /* 0x000fe80008000000 */
[----:B------:R-:W-:Y:S01]  /*9740*/  PLOP3.LUT P0, PT, PT, PT, UP1, 0x80, 0x8 ;  /* 0x000000000008781c */ /* 0x000fe20003f0f018 */
[----:B------:R-:W-:Y:S01]  /*9750*/  @!UPT UIADD3 URZ, UPT, UPT, URZ, URZ, URZ ;  /* 0x000000fffffff290 */ /* 0x000fe2000fffe0ff */
[----:B------:R-:W-:Y:S11]  /*9760*/  @P1 BRA `(.L_x_102) ;  /* 0x0000000000041947 */ /* 0x000ff60003800000 */
[----:B------:R-:W-:Y:S04]  /*9770*/  DEPBAR.LE SB0, 0x1 ;  /* 0x000080400000791a */ /* 0x000fe80000000000 */
.L_x_102:
[----:B------:R-:W-:Y:S05]  /*9780*/  BSYNC.RECONVERGENT B0 ;  /* 0x0000000000007941 */ /* 0x000fea0003800200 */
.L_x_101:
[----:B------:R-:W-:Y:S01]  /*9790*/  BAR.SYNC.DEFER_BLOCKING 0x1, 0x80 ;  /* 0x0042000000007b1d */ /* 0x000fe20000010000 */
[----:B------:R-:W-:Y:S01]  /*97a0*/  SEL R3, RZ, 0x1, !P0 ;  /* 0x00000001ff037807 */ /* 0x000fe20004000000 */
[----:B------:R-:W-:Y:S01]  /*97b0*/  UISETP.NE.AND UP0, UPT, UR51, -0x2, UPT ;  /* 0xfffffffe3300788c */ /* 0x000fe2000bf05270 */
[----:B------:R-:W-:Y:S02]  /*97c0*/  VIADD R0, R22, 0x1 ;  /* 0x0000000116007836 */ /* 0x000fe40000000000 */
[----:B------:R-:W-:Y:S06]  /*97d0*/  LOP3.LUT R60, R60, R3, RZ, 0x3c, !PT ;  /* 0x000000033c3c7212 */ /* 0x000fec00078e3cff */
[----:B------:R-:W-:Y:S05]  /*97e0*/  BRA.U !UP0, `(.L_x_103) ;  /* 0x00000001082c7547 */ /* 0x000fea000b800000 */
[----:B------:R-:W-:Y:S01]  /*97f0*/  ISETP.NE.AND P1, PT, R81, RZ, PT ;  /* 0x000000ff5100720c */ /* 0x000fe20003f25270 */
[----:B------:R-:W2:Y:S01]  /*9800*/  S2R R2, SR_CgaCtaId ;  /* 0x0000000000027919 */ /* 0x000ea20000008800 */
[----:B------:R-:W-:Y:S11]  /*9810*/  IMAD.U32 R3, RZ, RZ, UR52 ;  /* 0x00000034ff037e24 */ /* 0x000ff6000f8e00ff */
[C---:B-1----:R-:W-:Y:S01]  /*9820*/  @P1 LEA R5, R3.reuse, UR48, 0x3 ;  /* 0x0000003003051c11 */ /* 0x042fe2000f8e18ff */
[----:B------:R-:W-:Y:S04]  /*9830*/  VIADD R3, R3, 0x1 ;  /* 0x0000000103037836 */ /* 0x000fe80000000000 */
[----:B------:R-:W-:Y:S01]  /*9840*/  @P1 VIADD R5, R5, 0x78 ;  /* 0x0000007805051836 */ /* 0x000fe20000000000 */
[C---:B------:R-:W-:Y:S04]  /*9850*/  ISETP.NE.AND P0, PT, R3.reuse, 0x3, PT ;  /* 0x000000030300780c */ /* 0x040fe80003f05270 */
[----:B------:R-:W-:Y:S04]  /*9860*/  SEL R3, R3, RZ, P0 ;  /* 0x000000ff03037207 */ /* 0x000fe80000000000 */
[----:B------:R-:W-:Y:S02]  /*9870*/  R2UR UR52, R3 ;  /* 0x00000000033472ca */ /* 0x000fe400000e0000 */
[----:B--2---:R-:W-:Y:S04]  /*9880*/  @P1 PRMT R2, R2, 0x654, R5 ;  /* 0x0000065402021816 */ /* 0x004fe80000000005 */
[----:B------:R2:W-:Y:S09]  /*9890*/  @P1 SYNCS.ARRIVE.TRANS64.RED.A1T0 RZ, [R2+URZ], RZ ;  /* 0x000000ff02ff19a7 */ /* 0x0005f200081004ff */
.L_x_103:
[----:B------:R-:W-:Y:S01]  /*98a0*/  R2UR UR5, R56 ;  /* 0x00000000380572ca */ /* 0x000fe200000e0000 */
[----:B------:R-:W-:Y:S01]  /*98b0*/  UISETP.NE.AND UP0, UPT, UR55, URZ, UPT ;  /* 0x000000ff3700728c */ /* 0x000fe2000bf05270 */
[----:B------:R-:W-:Y:S01]  /*98c0*/  R2UR UR4, R57 ;  /* 0x00000000390472ca */ /* 0x000fe200000e0000 */
[----:B-1----:R-:W-:Y:S01]  /*98d0*/  IMAD.MOV.U32 R17, RZ, RZ, R74 ;  /* 0x000000ffff117224 */ /* 0x002fe200078e004a */
[----:B------:R-:W-:Y:S01]  /*98e0*/  ISETP.NE.AND P0, PT, R0, 0x2, PT ;  /* 0x000000020000780c */ /* 0x000fe20003f05270 */
[----:B------:R-:W-:Y:S01]  /*98f0*/  UIADD3 UR51, UPT, UPT, UR51, 0x2, URZ ;  /* 0x0000000233337890 */ /* 0x000fe2000fffe0ff */
[----:B------:R-:W-:Y:S02]  /*9900*/  LOP3.LUT R58, R58, 0x1, RZ, 0x3c, !PT ;  /* 0x000000013a3a7812 */ /* 0x000fe400078e3cff */
[----:B--2---:R-:W-:Y:S02]  /*9910*/  SEL R2, RZ, 0x1, P0 ;  /* 0x00000001ff027807 */ /* 0x004fe40000000000 */
[----:B------:R-:W-:Y:S02]  /*9920*/  SEL R22, R0, RZ, P0 ;  /* 0x000000ff00167207 */ /* 0x000fe40000000000 */
[----:B------:R-:W-:Y:S01]  /*9930*/  LOP3.LUT R59, R59, R2, RZ, 0x3c, !PT ;  /* 0x000000023b3b7212 */ /* 0x000fe200078e3cff */
[----:B------:R-:W-:Y:S02]  /*9940*/  UIADD3 UR26, UPT, UPT, UR36, UR5, URZ ;  /* 0x00000005241a7290 */ /* 0x000fe4000fffe0ff */
[----:B------:R-:W-:Y:S01]  /*9950*/  UIADD3 UR50, UPT, UPT, UR37, UR4, URZ ;  /* 0x0000000425327290 */ /* 0x000fe2000fffe0ff */
[----:B------:R-:W-:Y:S11]  /*9960*/  BRA.U UP0, `(.L_x_104) ;  /* 0xffffffd900907547 */ /* 0x000ff6000b83ffff */
[----:B------:R-:W-:-:S13]  /*9970*/  ISETP.NE.AND P1, PT, R73, RZ, PT ;  /* 0x000000ff4900720c */ /* 0x000fda0003f25270 */
[----:B------:R-:W-:Y:S05]  /*9980*/  @!P1 BRA `(.L_x_105) ;  /* 0x0000000000489947 */ /* 0x000fea0003800000 */
[----:B------:R-:W1:Y:S02]  /*9990*/  LDCU.64 UR4, c[0x0][0x890] ;  /* 0x00011200ff0477ac */ /* 0x000e640008000a00 */
[----:B-1----:R-:W-:-:S04]  /*99a0*/  UISETP.NE.U32.AND UP0, UPT, UR4, URZ, UPT ;  /* 0x000000ff0400728c */ /* 0x002fc8000bf05070 */
[----:B------:R-:W-:-:S09]  /*99b0*/  UISETP.NE.AND.EX UP0, UPT, UR5, URZ, UPT, UP0 ;  /* 0x000000ff0500728c */ /* 0x000fd2000bf05300 */
[----:B------:R-:W-:Y:S05]  /*99c0*/  BRA.U UP0, `(.L_x_106) ;  /* 0x00000001000c7547 */ /* 0x000fea000b800000 */
[----:B------:R-:W-:-:S13]  /*99d0*/  FSETP.NEU.AND P0, PT, R27, RZ, PT ;  /* 0x000000ff1b00720b */ /* 0x000fda0003f0d000 */
[----:B------:R-:W-:Y:S05]  /*99e0*/  @!P0 EXIT ;  /* 0x000000000000894d */ /* 0x000fea0003800000 */
[----:B------:R-:W-:Y:S05]  /*99f0*/  BRA `(.L_x_105) ;  /* 0x00000000002c7947 */ /* 0x000fea0003800000 */
.L_x_106:
[----:B------:R-:W-:Y:S01]  /*9a00*/  ISETP.NE.AND P0, PT, R80, RZ, PT ;  /* 0x000000ff5000720c */ /* 0x000fe20003f05270 */
[----:B------:R-:W-:-:S12]  /*9a10*/  BSSY.RECONVERGENT B0, `(.L_x_105) ;  /* 0x0000009000007945 */ /* 0x000fd80003800200 */
[----:B------:R-:W-:Y:S05]  /*9a20*/  @P0 BRA `(.L_x_107) ;  /* 0x0000000000140947 */ /* 0x000fea0003800000 */
[----:B------:R-:W1:Y:S02]  /*9a30*/  LDCU.64 UR4, c[0x0][0x888] ;  /* 0x00011100ff0477ac */ /* 0x000e640008000a00 */
[----:B-1----:R-:W-:-:S04]  /*9a40*/  ISETP.NE.U32.AND P0, PT, RZ, UR4, PT ;  /* 0x00000004ff007c0c */ /* 0x002fc8000bf05070 */
[----:B------:R-:W-:-:S13]  /*9a50*/  ISETP.NE.AND.EX P0, PT, RZ, UR5, PT, P0 ;  /* 0x00000005ff007c0c */ /* 0x000fda000bf05300 */
[----:B------:R-:W-:Y:S05]  /*9a60*/  @!P0 EXIT ;  /* 0x000000000000894d */ /* 0x000fea0003800000 */
[----:B------:R-:W-:Y:S05]  /*9a70*/  BRA `(.L_x_108) ;  /* 0x0000000000087947 */ /* 0x000fea0003800000 */
.L_x_107:
[----:B------:R-:W-:-:S13]  /*9a80*/  FSETP.NEU.AND P0, PT, R27, RZ, PT ;  /* 0x000000ff1b00720b */ /* 0x000fda0003f0d000 */
[----:B------:R-:W-:Y:S05]  /*9a90*/  @!P0 EXIT ;  /* 0x000000000000894d */ /* 0x000fea0003800000 */
.L_x_108:
[----:B------:R-:W-:Y:S05]  /*9aa0*/  BSYNC.RECONVERGENT B0 ;  /* 0x0000000000007941 */ /* 0x000fea0003800200 */
.L_x_105:
[----:B------:R-:W1:Y:S01]  /*9ab0*/  S2UR UR5, SR_CgaCtaId ;  /* 0x00000000000579c3 */ /* 0x000e620000008800 */
[----:B------:R-:W-:Y:S01]  /*9ac0*/  ULEA UR4, UR52, UR48, 0x3 ;  /* 0x0000003034047291 */ /* 0x000fe2000f8e18ff */
[----:B------:R-:W-:-:S04]  /*9ad0*/  DEPBAR.LE SB0, 0x0 ;  /* 0x000080000000791a */ /* 0x000fc80000000000 */
[----:B------:R-:W-:-:S04]  /*9ae0*/  UIADD3 UR4, UPT, UPT, UR4, 0x78, URZ ;  /* 0x0000007804047890 */ /* 0x000fc8000fffe0ff */
[----:B-1----:R-:W-:-:S09]  /*9af0*/  UPRMT UR4, UR5, 0x654, UR4 ;  /* 0x0000065405047896 */ /* 0x002fd20008000004 */
[----:B------:R-:W-:Y:S01]  /*9b00*/  SYNCS.ARRIVE.TRANS64.RED.A1T0 RZ, [UR4], RZ ;  /* 0x000000ffffff79a7 */ /* 0x000fe20008100404 */
[----:B------:R-:W-:Y:S05]  /*9b10*/  EXIT ;  /* 0x000000000000794d */ /* 0x000fea0003800000 */
.L_x_19:
[----:B------:R-:W-:Y:S11]  /*9b20*/  R2UR UR6, R4 ;  /* 0x00000000040672ca */ /* 0x000ff600000e0000 */
[----:B------:R-:W-:Y:S02]  /*9b30*/  @!UPT UIADD3 URZ, UPT, UPT, URZ, URZ, URZ ;  /* 0x000000fffffff290 */ /* 0x000fe4000fffe0ff */
[----:B------:R-:W-:Y:S07]  /*9b40*/  MOV R21, UR6 ;  /* 0x0000000600157c02 */ /* 0x000fee0008000f00 */
.L_x_109:
[----:B---3--:R3:W1:Y:S02]  /*9b50*/  SYNCS.PHASECHK.TRANS64.TRYWAIT P0, [R21+URZ+0x30], R24 ;  /* 0x00003018150075a7 */ /* 0x00866400080011ff */
[----:B-1----:R-:W-:Y:S05]  /*9b60*/  @!P0 NANOSLEEP.SYNCS 0x989680 ;  /* 0x009896800000895d */ /* 0x002fea0003900000 */
[----:B------:R-:W1:Y:S02]  /*9b70*/  @!P0 SYNCS.PHASECHK.TRANS64 P0, [R21+URZ+0x30], R24 ;  /* 0x00003018150085a7 */ /* 0x000e6400080010ff */
[----:B-1----:R-:W-:Y:S05]  /*9b80*/  @!P0 BRA `(.L_x_109) ;  /* 0xfffffffc00f08947 */ /* 0x002fea000383ffff */
[----:B------:R-:W-:Y:S05]  /*9b90*/  BRA `(.L_x_18) ;  /* 0xffffff8400047947 */ /* 0x000fea000383ffff */
.L_x_25:
[----:B------:R-:W-:Y:S11]  /*9ba0*/  R2UR UR6, R10 ;  /* 0x000000000a0672ca */ /* 0x000ff600000e0000 */
[----:B------:R-:W-:Y:S02]  /*9bb0*/  @!UPT UIADD3 URZ, UPT, UPT, URZ, URZ, URZ ;  /* 0x000000fffffff290 */ /* 0x000fe4000fffe0ff */
[----:B------:R-:W-:Y:S07]  /*9bc0*/  MOV R21, UR6 ;  /* 0x0000000600157c02 */ /* 0x000fee0008000f00 */
.L_x_110:
[----:B---3--:R3:W1:Y:S02]  /*9bd0*/  SYNCS.PHASECHK.TRANS64.TRYWAIT P0, [R21+URZ+0x30], R24 ;  /* 0x00003018150075a7 */ /* 0x00866400080011ff */
[----:B-1----:R-:W-:Y:S05]  /*9be0*/  @!P0 NANOSLEEP.SYNCS 0x989680 ;  /* 0x009896800000895d */ /* 0x002fea0003900000 */
[----:B------:R-:W1:Y:S02]  /*9bf0*/  @!P0 SYNCS.PHASECHK.TRANS64 P0, [R21+URZ+0x30], R24 ;  /* 0x00003018150085a7 */ /* 0x000e6400080010ff */
[----:B-1----:R-:W-:Y:S05]  /*9c00*/  @!P0 BRA `(.L_x_110) ;  /* 0xfffffffc00f08947 */ /* 0x002fea000383ffff */
[----:B------:R-:W-:Y:S05]  /*9c10*/  BRA `(.L_x_24) ;  /* 0xffffff9800347947 */ /* 0x000fea000383ffff */
.L_x_29:
[----:B------:R-:W-:-:S07]  /*9c20*/  MOV R0, UR62 ;  /* 0x0000003e00007c02 */ /* 0x000fce0008000f00 */
.L_x_111:
[----:B---3--:R3:W4:Y:S02]  /*9c30*/  SYNCS.PHASECHK.TRANS64.TRYWAIT P0, [R0+URZ+0xa0], R5 ;  /* 0x0000a005000075a7 */ /* 0x00872400080011ff */
[----:B----4-:R-:W-:Y:S05]  /*9c40*/  @!P0 NANOSLEEP.SYNCS 0x989680 ;  /* 0x009896800000895d */ /* 0x010fea0003900000 */
[----:B------:R-:W4:Y:S02]  /*9c50*/  @!P0 SYNCS.PHASECHK.TRANS64 P0, [R0+URZ+0xa0], R5 ;  /* 0x0000a005000085a7 */ /* 0x000f2400080010ff */
[----:B----4-:R-:W-:Y:S05]  /*9c60*/  @!P0 BRA `(.L_x_111) ;  /* 0xfffffffc00f08947 */ /* 0x010fea000383ffff */
[----:B------:R-:W-:Y:S05]  /*9c70*/  BRA `(.L_x_112) ;  /* 0xffffffa400247947 */ /* 0x000fea000383ffff */
.L_x_33:
[----:B------:R-:W-:-:S07]  /*9c80*/  MOV R0, UR4 ;  /* 0x0000000400007c02 */ /* 0x000fce0008000f00 */
.L_x_113:
[----:B-1----:R1:W2:Y:S02]  /*9c90*/  SYNCS.PHASECHK.TRANS64.TRYWAIT P0, [R0+URZ], R3 ;  /* 0x00000003000075a7 */ /* 0x0022a400080011ff */
[----:B--2---:R-:W-:Y:S05]  /*9ca0*/  @!P0 NANOSLEEP.SYNCS 0x989680 ;  /* 0x009896800000895d */ /* 0x004fea0003900000 */
[----:B------:R-:W2:Y:S02]  /*9cb0*/  @!P0 SYNCS.PHASECHK.TRANS64 P0, [R0+URZ], R3 ;  /* 0x00000003000085a7 */ /* 0x000ea400080010ff */
[----:B--2---:R-:W-:Y:S05]  /*9cc0*/  @!P0 BRA `(.L_x_113) ;  /* 0xfffffffc00f08947 */ /* 0x004fea000383ffff */
[----:B------:R-:W-:Y:S05]  /*9cd0*/  BRA `(.L_x_114) ;  /* 0xffffffa800e07947 */ /* 0x000fea000383ffff */
.L_x_34:
[----:B------:R-:W-:-:S07]  /*9ce0*/  MOV R0, UR5 ;  /* 0x0000000500007c02 */ /* 0x000fce0008000f00 */
.L_x_115:
[----:B-1----:R1:W2:Y:S02]  /*9cf0*/  SYNCS.PHASECHK.TRANS64.TRYWAIT P0, [R0+URZ], R3 ;  /* 0x00000003000075a7 */ /* 0x0022a400080011ff */
[----:B--2---:R-:W-:Y:S05]  /*9d00*/  @!P0 NANOSLEEP.SYNCS 0x989680 ;  /* 0x009896800000895d */ /* 0x004fea0003900000 */
[----:B------:R-:W2:Y:S02]  /*9d10*/  @!P0 SYNCS.PHASECHK.TRANS64 P0, [R0+URZ], R3 ;  /* 0x00000003000085a7 */ /* 0x000ea400080010ff */
[----:B--2---:R-:W-:Y:S05]  /*9d20*/  @!P0 BRA `(.L_x_115) ;  /* 0xfffffffc00f08947 */ /* 0x004fea000383ffff */
[----:B------:R-:W-:Y:S05]  /*9d30*/  BRA `(.L_x_116) ;  /* 0xffffffa800f07947 */ /* 0x000fea000383ffff */
.L_x_35:
[----:B------:R-:W-:-:S07]  /*9d40*/  MOV R0, UR5 ;  /* 0x0000000500007c02 */ /* 0x000fce0008000f00 */
.L_x_117:
[----:B-1----:R1:W2:Y:S02]  /*9d50*/  SYNCS.PHASECHK.TRANS64.TRYWAIT P0, [R0+URZ], R3 ;  /* 0x00000003000075a7 */ /* 0x0022a400080011ff */
[----:B--2---:R-:W-:Y:S05]  /*9d60*/  @!P0 NANOSLEEP.SYNCS 0x989680 ;  /* 0x009896800000895d */ /* 0x004fea0003900000 */
[----:B------:R-:W2:Y:S02]  /*9d70*/  @!P0 SYNCS.PHASECHK.TRANS64 P0, [R0+URZ], R3 ;  /* 0x00000003000085a7 */ /* 0x000ea400080010ff */
[----:B--2---:R-:W-:Y:S05]  /*9d80*/  @!P0 BRA `(.L_x_117) ;  /* 0xfffffffc00f08947 */ /* 0x004fea000383ffff */
[----:B------:R-:W-:Y:S05]  /*9d90*/  BRA `(.L_x_118) ;  /* 0xffffffac00007947 */ /* 0x000fea000383ffff */
.L_x_36:
[----:B------:R-:W-:-:S07]  /*9da0*/  MOV R0, UR5 ;  /* 0x0000000500007c02 */ /* 0x000fce0008000f00 */
.L_x_119:
[----:B-1----:R1:W2:Y:S02]  /*9db0*/  SYNCS.PHASECHK.TRANS64.TRYWAIT P0, [R0+URZ], R3 ;  /* 0x00000003000075a7 */ /* 0x0022a400080011ff */
[----:B--2---:R-:W-:Y:S05]  /*9dc0*/  @!P0 NANOSLEEP.SYNCS 0x989680 ;  /* 0x009896800000895d */ /* 0x004fea0003900000 */
[----:B------:R-:W2:Y:S02]  /*9dd0*/  @!P0 SYNCS.PHASECHK.TRANS64 P0, [R0+URZ], R3 ;  /* 0x00000003000085a7 */ /* 0x000ea400080010ff */
[----:B--2---:R-:W-:Y:S05]  /*9de0*/  @!P0 BRA `(.L_x_119) ;  /* 0xfffffffc00f08947 */ /* 0x004fea000383ffff */
[----:B------:R-:W-:Y:S05]  /*9df0*/  BRA `(.L_x_120) ;  /* 0xffffffac00107947 */ /* 0x000fea000383ffff */
.L_x_37:
[----:B------:R-:W-:-:S07]  /*9e00*/  MOV R0, UR5 ;  /* 0x0000000500007c02 */ /* 0x000fce0008000f00 */
.L_x_121:
[----:B-1----:R1:W2:Y:S02]  /*9e10*/  SYNCS.PHASECHK.TRANS64.TRYWAIT P0, [R0+URZ], R3 ;  /* 0x00000003000075a7 */ /* 0x0022a400080011ff */
[----:B--2---:R-:W-:Y:S05]  /*9e20*/  @!P0 NANOSLEEP.SYNCS 0x989680 ;  /* 0x009896800000895d */ /* 0x004fea0003900000 */
[----:B------:R-:W2:Y:S02]  /*9e30*/  @!P0 SYNCS.PHASECHK.TRANS64 P0, [R0+URZ], R3 ;  /* 0x00000003000085a7 */ /* 0x000ea400080010ff */
[----:B--2---:R-:W-:Y:S05]  /*9e40*/  @!P0 BRA `(.L_x_121) ;  /* 0xfffffffc00f08947 */ /* 0x004fea000383ffff */
[----:B------:R-:W-:Y:S05]  /*9e50*/  BRA `(.L_x_122) ;  /* 0xffffffac00207947 */ /* 0x000fea000383ffff */
.L_x_40:
[----:B------:R-:W-:-:S07]  /*9e60*/  MOV R4, UR4 ;  /* 0x0000000400047c02 */ /* 0x000fce0008000f00 */
.L_x_123:
[----:B--2---:R2:W3:Y:S02]  /*9e70*/  SYNCS.PHASECHK.TRANS64.TRYWAIT P1, [R4+URZ+0xa8], R7 ;  /* 0x0000a807040075a7 */ /* 0x0044e400080211ff */
[----:B---3--:R-:W-:Y:S05]  /*9e80*/  @!P1 NANOSLEEP.SYNCS 0x989680 ;  /* 0x009896800000995d */ /* 0x008fea0003900000 */
[----:B------:R-:W3:Y:S02]  /*9e90*/  @!P1 SYNCS.PHASECHK.TRANS64 P1, [R4+URZ+0xa8], R7 ;  /* 0x0000a807040095a7 */ /* 0x000ee400080210ff */
[----:B---3--:R-:W-:Y:S05]  /*9ea0*/  @!P1 BRA `(.L_x_123) ;  /* 0xfffffffc00f09947 */ /* 0x008fea000383ffff */
[----:B------:R-:W-:Y:S05]  /*9eb0*/  BRA `(.L_x_124) ;  /* 0xffffffac00907947 */ /* 0x000fea000383ffff */
.L_x_41:
[----:B--2---:R-:W-:-:S07]  /*9ec0*/  MOV R4, UR4 ;  /* 0x0000000400047c02 */ /* 0x004fce0008000f00 */
.L_x_125:
[----:B--2---:R2:W3:Y:S02]  /*9ed0*/  SYNCS.PHASECHK.TRANS64.TRYWAIT P1, [R4+URZ+0xa0], R5 ;  /* 0x0000a005040075a7 */ /* 0x0044e400080211ff */
[----:B---3--:R-:W-:Y:S05]  /*9ee0*/  @!P1 NANOSLEEP.SYNCS 0x989680 ;  /* 0x009896800000995d */ /* 0x008fea0003900000 */
[----:B------:R-:W3:Y:S02]  /*9ef0*/  @!P1 SYNCS.PHASECHK.TRANS64 P1, [R4+URZ+0xa0], R5 ;  /* 0x0000a005040095a7 */ /* 0x000ee400080210ff */
[----:B---3--:R-:W-:Y:S05]  /*9f00*/  @!P1 BRA `(.L_x_125) ;  /* 0xfffffffc00f09947 */ /* 0x008fea000383ffff */
[----:B------:R-:W-:Y:S05]  /*9f10*/  BRA `(.L_x_126) ;  /* 0xffffffac00987947 */ /* 0x000fea000383ffff */
.L_x_49:
[----:B------:R-:W-:-:S07]  /*9f20*/  MOV R0, UR23 ;  /* 0x0000001700007c02 */ /* 0x000fce0008000f00 */
.L_x_127:
[----:B-1----:R1:W2:Y:S02]  /*9f30*/  SYNCS.PHASECHK.TRANS64.TRYWAIT P0, [R0+URZ+0xa0], R5 ;  /* 0x0000a005000075a7 */ /* 0x0022a400080011ff */
[----:B--2---:R-:W-:Y:S05]  /*9f40*/  @!P0 NANOSLEEP.SYNCS 0x989680 ;  /* 0x009896800000895d */ /* 0x004fea0003900000 */
[----:B------:R-:W2:Y:S02]  /*9f50*/  @!P0 SYNCS.PHASECHK.TRANS64 P0, [R0+URZ+0xa0], R5 ;  /* 0x0000a005000085a7 */ /* 0x000ea400080010ff */
[----:B--2---:R-:W-:Y:S05]  /*9f60*/  @!P0 BRA `(.L_x_127) ;  /* 0xfffffffc00f08947 */ /* 0x004fea000383ffff */
[----:B------:R-:W-:Y:S05]  /*9f70*/  BRA `(.L_x_128) ;  /* 0xffffffb400407947 */ /* 0x000fea000383ffff */
.L_x_50:
[----:B------:R-:W-:-:S07]  /*9f80*/  MOV R5, UR27 ;  /* 0x0000001b00057c02 */ /* 0x000fce0008000f00 */
.L_x_129:
[----:B-1----:R1:W2:Y:S02]  /*9f90*/  SYNCS.PHASECHK.TRANS64.TRYWAIT P0, [R5+URZ+0xc0], R0 ;  /* 0x0000c000050075a7 */ /* 0x0022a400080011ff */
[----:B--2---:R-:W-:Y:S05]  /*9fa0*/  @!P0 NANOSLEEP.SYNCS 0x989680 ;  /* 0x009896800000895d */ /* 0x004fea0003900000 */
[----:B------:R-:W2:Y:S02]  /*9fb0*/  @!P0 SYNCS.PHASECHK.TRANS64 P0, [R5+URZ+0xc0], R0 ;  /* 0x0000c000050085a7 */ /* 0x000ea400080010ff */
[----:B--2---:R-:W-:Y:S05]  /*9fc0*/  @!P0 BRA `(.L_x_129) ;  /* 0xfffffffc00f08947 */ /* 0x004fea000383ffff */
[----:B------:R-:W-:Y:S05]  /*9fd0*/  BRA `(.L_x_130) ;  /* 0xffffffb4005c7947 */ /* 0x000fea000383ffff */
.L_x_53:
[----:B-1----:R-:W-:Y:S07]  /*9fe0*/  MOV R0, UR21 ;  /* 0x0000001500007c02 */ /* 0x002fee0008000f00 */
.L_x_131:
[----:B-1----:R1:W2:Y:S02]  /*9ff0*/  SYNCS.PHASECHK.TRANS64.TRYWAIT P0, [R0+URZ], R5 ;  /* 0x00000005000075a7 */ /* 0x0022a400080011ff */
[----:B--2---:R-:W-:Y:S05]  /*a000*/  @!P0 NANOSLEEP.SYNCS 0x989680 ;  /* 0x009896800000895d */ /* 0x004fea0003900000 */
[----:B------:R-:W2:Y:S02]  /*a010*/  @!P0 SYNCS.PHASECHK.TRANS64 P0, [R0+URZ], R5 ;  /* 0x00000005000085a7 */ /* 0x000ea400080010ff */
[----:B--2---:R-:W-:Y:S05]  /*a020*/  @!P0 BRA `(.L_x_131) ;  /* 0xfffffffc00f08947 */ /* 0x004fea000383ffff */
[----:B------:R-:W-:Y:S05]  /*a030*/  BRA `(.L_x_52) ;  /* 0xffffffb400807947 */ /* 0x000fea000383ffff */
.L_x_56:
[----:B------:R-:W-:-:S07]  /*a040*/  MOV R0, UR4 ;  /* 0x0000000400007c02 */ /* 0x000fce0008000f00 */
.L_x_132:
[----:B-1----:R1:W3:Y:S02]  /*a050*/  SYNCS.PHASECHK.TRANS64.TRYWAIT P0, [R0+URZ], R3 ;  /* 0x00000003000075a7 */ /* 0x0022e400080011ff */
[----:B---3--:R-:W-:Y:S05]  /*a060*/  @!P0 NANOSLEEP.SYNCS 0x989680 ;  /* 0x009896800000895d */ /* 0x008fea0003900000 */
[----:B------:R-:W3:Y:S02]  /*a070*/  @!P0 SYNCS.PHASECHK.TRANS64 P0, [R0+URZ], R3 ;  /* 0x00000003000085a7 */ /* 0x000ee400080010ff */
[----:B---3--:R-:W-:Y:S05]  /*a080*/  @!P0 BRA `(.L_x_132) ;  /* 0xfffffffc00f08947 */ /* 0x008fea000383ffff */
[----:B------:R-:W-:Y:S05]  /*a090*/  BRA `(.L_x_133) ;  /* 0xffffffb800dc7947 */ /* 0x000fea000383ffff */
.L_x_57:
[----:B------:R-:W-:-:S07]  /*a0a0*/  MOV R0, UR4 ;  /* 0x0000000400007c02 */ /* 0x000fce0008000f00 */
.L_x_134:
[----:B-1----:R1:W2:Y:S02]  /*a0b0*/  SYNCS.PHASECHK.TRANS64.TRYWAIT P0, [R0+URZ], R3 ;  /* 0x00000003000075a7 */ /* 0x0022a400080011ff */
[----:B--2---:R-:W-:Y:S05]  /*a0c0*/  @!P0 NANOSLEEP.SYNCS 0x989680 ;  /* 0x009896800000895d */ /* 0x004fea0003900000 */
[----:B------:R-:W2:Y:S02]  /*a0d0*/  @!P0 SYNCS.PHASECHK.TRANS64 P0, [R0+URZ], R3 ;  /* 0x00000003000085a7 */ /* 0x000ea400080010ff */
[----:B--2---:R-:W-:Y:S05]  /*a0e0*/  @!P0 BRA `(.L_x_134) ;  /* 0xfffffffc00f08947 */ /* 0x004fea000383ffff */
[----:B------:R-:W-:Y:S05]  /*a0f0*/  BRA `(.L_x_135) ;  /* 0xffffffb800e87947 */ /* 0x000fea000383ffff */
.L_x_62:
[----:B------:R-:W-:Y:S07]  /*a100*/  MOV R0, UR24 ;  /* 0x0000001800007c02 */ /* 0x000fee0008000f00 */
.L_x_136:
[----:B--2---:R2:W4:Y:S02]  /*a110*/  SYNCS.PHASECHK.TRANS64.TRYWAIT P0, [R0+URZ+0xa0], R5 ;  /* 0x0000a005000075a7 */ /* 0x00452400080011ff */
[----:B----4-:R-:W-:Y:S05]  /*a120*/  @!P0 NANOSLEEP.SYNCS 0x989680 ;  /* 0x009896800000895d */ /* 0x010fea0003900000 */
[----:B------:R-:W4:Y:S02]  /*a130*/  @!P0 SYNCS.PHASECHK.TRANS64 P0, [R0+URZ+0xa0], R5 ;  /* 0x0000a005000085a7 */ /* 0x000f2400080010ff */
[----:B----4-:R-:W-:Y:S05]  /*a140*/  @!P0 BRA `(.L_x_136) ;  /* 0xfffffffc00f08947 */ /* 0x010fea000383ffff */
[----:B------:R-:W-:Y:S05]  /*a150*/  BRA `(.L_x_137) ;  /* 0xffffffc0001c7947 */ /* 0x000fea000383ffff */
.L_x_65:
[----:B------:R-:W-:Y:S07]  /*a160*/  MOV R0, UR24 ;  /* 0x0000001800007c02 */ /* 0x000fee0008000f00 */
.L_x_138:
[----:B--2---:R2:W4:Y:S02]  /*a170*/  SYNCS.PHASECHK.TRANS64.TRYWAIT P3, [R0+URZ+0x98], R13 ;  /* 0x0000980d000075a7 */ /* 0x00452400080611ff */
[----:B----4-:R-:W-:Y:S05]  /*a180*/  @!P3 NANOSLEEP.SYNCS 0x989680 ;  /* 0x009896800000b95d */ /* 0x010fea0003900000 */
[----:B------:R-:W4:Y:S02]  /*a190*/  @!P3 SYNCS.PHASECHK.TRANS64 P3, [R0+URZ+0x98], R13 ;  /* 0x0000980d0000b5a7 */ /* 0x000f2400080610ff */
[----:B----4-:R-:W-:Y:S05]  /*a1a0*/  @!P3 BRA `(.L_x_138) ;  /* 0xfffffffc00f0b947 */ /* 0x010fea000383ffff */
[----:B------:R-:W-:Y:S05]  /*a1b0*/  BRA `(.L_x_64) ;  /* 0xffffffc400787947 */ /* 0x000fea000383ffff */
.L_x_68:
[----:B------:R-:W-:Y:S07]  /*a1c0*/  MOV R0, UR4 ;  /* 0x0000000400007c02 */ /* 0x000fee0008000f00 */
.L_x_139:
[----:B--2---:R2:W3:Y:S02]  /*a1d0*/  SYNCS.PHASECHK.TRANS64.TRYWAIT P1, [R0+URZ+0x78], R13 ;  /* 0x0000780d000075a7 */ /* 0x0044e400080211ff */
[----:B---3--:R-:W-:Y:S05]  /*a1e0*/  @!P1 NANOSLEEP.SYNCS 0x989680 ;  /* 0x009896800000995d */ /* 0x008fea0003900000 */
[----:B------:R-:W3:Y:S02]  /*a1f0*/  @!P1 SYNCS.PHASECHK.TRANS64 P1, [R0+URZ+0x78], R13 ;  /* 0x0000780d000095a7 */ /* 0x000ee400080210ff */
[----:B---3--:R-:W-:Y:S05]  /*a200*/  @!P1 BRA `(.L_x_139) ;  /* 0xfffffffc00f09947 */ /* 0x008fea000383ffff */
[----:B------:R-:W-:Y:S05]  /*a210*/  BRA `(.L_x_140) ;  /* 0xffffffc800087947 */ /* 0x000fea000383ffff */
.L_x_69:
[----:B------:R-:W-:Y:S07]  /*a220*/  MOV R5, UR5 ;  /* 0x0000000500057c02 */ /* 0x000fee0008000f00 */
.L_x_141:
[----:B--2---:R2:W3:Y:S02]  /*a230*/  SYNCS.PHASECHK.TRANS64.TRYWAIT P0, [R5+URZ+0x78], R12 ;  /* 0x0000780c050075a7 */ /* 0x0044e400080011ff */
[----:B---3--:R-:W-:Y:S05]  /*a240*/  @!P0 NANOSLEEP.SYNCS 0x989680 ;  /* 0x009896800000895d */ /* 0x008fea0003900000 */
[----:B------:R-:W3:Y:S02]  /*a250*/  @!P0 SYNCS.PHASECHK.TRANS64 P0, [R5+URZ+0x78], R12 ;  /* 0x0000780c050085a7 */ /* 0x000ee400080010ff */
[----:B---3--:R-:W-:Y:S05]  /*a260*/  @!P0 BRA `(.L_x_141) ;  /* 0xfffffffc00f08947 */ /* 0x008fea000383ffff */
[----:B------:R-:W-:Y:S05]  /*a270*/  BRA `(.L_x_142) ;  /* 0xffffffc8006c7947 */ /* 0x000fea000383ffff */
.L_x_71:
[----:B------:R-:W-:-:S07]  /*a280*/  MOV R0, UR4 ;  /* 0x0000000400007c02 */ /* 0x000fce0008000f00 */
.L_x_143:
[----:B---3--:R3:W4:Y:S02]  /*a290*/  SYNCS.PHASECHK.TRANS64.TRYWAIT P0, [R0+URZ], R3 ;  /* 0x00000003000075a7 */ /* 0x00872400080011ff */
[----:B----4-:R-:W-:Y:S05]  /*a2a0*/  @!P0 NANOSLEEP.SYNCS 0x989680 ;  /* 0x009896800000895d */ /* 0x010fea0003900000 */
[----:B------:R-:W4:Y:S02]  /*a2b0*/  @!P0 SYNCS.PHASECHK.TRANS64 P0, [R0+URZ], R3 ;  /* 0x00000003000085a7 */ /* 0x000f2400080010ff */
[----:B----4-:R-:W-:Y:S05]  /*a2c0*/  @!P0 BRA `(.L_x_143) ;  /* 0xfffffffc00f08947 */ /* 0x010fea000383ffff */
[----:B------:R-:W-:Y:S05]  /*a2d0*/  BRA `(.L_x_144) ;  /* 0xffffffc800ec7947 */ /* 0x000fea000383ffff */
.L_x_72:
[----:B---3--:R3:W4:Y:S02]  /*a2e0*/  SYNCS.PHASECHK.TRANS64.TRYWAIT P0, [R2+URZ], R3 ;  /* 0x00000003020075a7 */ /* 0x00872400080011ff */
[----:B----4-:R-:W-:Y:S05]  /*a2f0*/  @!P0 NANOSLEEP.SYNCS 0x989680 ;  /* 0x009896800000895d */ /* 0x010fea0003900000 */
[----:B------:R-:W4:Y:S02]  /*a300*/  @!P0 SYNCS.PHASECHK.TRANS64 P0, [R2+URZ], R3 ;  /* 0x00000003020085a7 */ /* 0x000f2400080010ff */
[----:B----4-:R-:W-:Y:S05]  /*a310*/  @!P0 BRA `(.L_x_72) ;  /* 0xfffffffc00f08947 */ /* 0x010fea000383ffff */
[----:B------:R-:W-:Y:S05]  /*a320*/  BRA `(.L_x_145) ;  /* 0xffffffcc00187947 */ /* 0x000fea000383ffff */
.L_x_74:
[----:B------:R-:W-:Y:S07]  /*a330*/  MOV R0, UR48 ;  /* 0x0000003000007c02 */ /* 0x000fee0008000f00 */
.L_x_146:
[----:B-1----:R1:W2:Y:S02]  /*a340*/  SYNCS.PHASECHK.TRANS64.TRYWAIT P0, [R0+URZ+0xa0], R3 ;  /* 0x0000a003000075a7 */ /* 0x0022a400080011ff */
[----:B--2---:R-:W-:Y:S05]  /*a350*/  @!P0 NANOSLEEP.SYNCS 0x989680 ;  /* 0x009896800000895d */ /* 0x004fea0003900000 */
[----:B------:R-:W2:Y:S02]  /*a360*/  @!P0 SYNCS.PHASECHK.TRANS64 P0, [R0+URZ+0xa0], R3 ;  /* 0x0000a003000085a7 */ /* 0x000ea400080010ff */
[----:B--2---:R-:W-:Y:S05]  /*a370*/  @!P0 BRA `(.L_x_146) ;  /* 0xfffffffc00f08947 */ /* 0x004fea000383ffff */
[----:B------:R-:W-:Y:S05]  /*a380*/  BRA `(.L_x_147) ;  /* 0xffffffd000147947 */ /* 0x000fea000383ffff */
.L_x_84:
[----:B-1----:R1:W2:Y:S02]  /*a390*/  SYNCS.PHASECHK.TRANS64.TRYWAIT P1, [R0+URZ+0x60], R5 ;  /* 0x00006005000075a7 */ /* 0x0022a400080211ff */
[----:B--2---:R-:W-:Y:S05]  /*a3a0*/  @!P1 NANOSLEEP.SYNCS 0x989680 ;  /* 0x009896800000995d */ /* 0x004fea0003900000 */
[----:B------:R-:W2:Y:S02]  /*a3b0*/  @!P1 SYNCS.PHASECHK.TRANS64 P1, [R0+URZ+0x60], R5 ;  /* 0x00006005000095a7 */ /* 0x000ea400080210ff */
[----:B--2---:R-:W-:Y:S05]  /*a3c0*/  @!P1 BRA `(.L_x_84) ;  /* 0xfffffffc00f09947 */ /* 0x004fea000383ffff */
[----:B------:R-:W-:Y:S05]  /*a3d0*/  BRA `(.L_x_83) ;  /* 0xffffffdc00a87947 */ /* 0x000fea000383ffff */
.L_x_86:
[----:B-1----:R1:W4:Y:S02]  /*a3e0*/  SYNCS.PHASECHK.TRANS64.TRYWAIT P0, [R84+URZ+0xb0], R3 ;  /* 0x0000b003540075a7 */ /* 0x00232400080011ff */
[----:B----4-:R-:W-:Y:S05]  /*a3f0*/  @!P0 NANOSLEEP.SYNCS 0x989680 ;  /* 0x009896800000895d */ /* 0x010fea0003900000 */
[----:B------:R-:W4:Y:S02]  /*a400*/  @!P0 SYNCS.PHASECHK.TRANS64 P0, [R84+URZ+0xb0], R3 ;  /* 0x0000b003540085a7 */ /* 0x000f2400080010ff */
[----:B----4-:R-:W-:Y:S05]  /*a410*/  @!P0 BRA `(.L_x_86) ;  /* 0xfffffffc00f08947 */ /* 0x010fea000383ffff */
[----:B------:R-:W-:Y:S05]  /*a420*/  BRA `(.L_x_85) ;  /* 0xffffffe000247947 */ /* 0x000fea000383ffff */
.L_x_97:
[----:B-1----:R1:W2:Y:S02]  /*a430*/  SYNCS.PHASECHK.TRANS64.TRYWAIT P0, [R3+URZ+0x60], R32 ;  /* 0x00006020030075a7 */ /* 0x0022a400080011ff */
[----:B--2---:R-:W-:Y:S05]  /*a440*/  @!P0 NANOSLEEP.SYNCS 0x989680 ;  /* 0x009896800000895d */ /* 0x004fea0003900000 */
[----:B------:R-:W2:Y:S02]  /*a450*/  @!P0 SYNCS.PHASECHK.TRANS64 P0, [R3+URZ+0x60], R32 ;  /* 0x00006020030085a7 */ /* 0x000ea400080010ff */
[----:B--2---:R-:W-:Y:S05]  /*a460*/  @!P0 BRA `(.L_x_97) ;  /* 0xfffffffc00f08947 */ /* 0x004fea000383ffff */
[----:B------:R-:W-:Y:S05]  /*a470*/  BRA `(.L_x_96) ;  /* 0xffffffe8007c7947 */ /* 0x000fea000383ffff */
        .weak           $__internal_0_$__cuda_sm10x_tcgen05_guardrail_trap_col_being_dealloced_not_returned_by_alloc
        .type           $__internal_0_$__cuda_sm10x_tcgen05_guardrail_trap_col_being_dealloced_not_returned_by_alloc,@function
        .size           $__internal_0_$__cuda_sm10x_tcgen05_guardrail_trap_col_being_dealloced_not_returned_by_alloc,($__internal_1_$__cuda_sm10x_tcgen05_guardrail_trap_phase_invalid_during_alloc - $__internal_0_$__cuda_sm10x_tcgen05_guardrail_trap_col_being_dealloced_not_returned_by_alloc)
$__internal_0_$__cuda_sm10x_tcgen05_guardrail_trap_col_being_dealloced_not_returned_by_alloc:
[----:B------:R-:W-:Y:S05]  /*a480*/  BPT.TRAP 0x1 ;  /* 0x000000040000795c */ /* 0x000fea0000300000 */
[----:B------:R-:W-:-:S04]  /*a490*/  MOV R3, 0x0 ;  /* 0x0000000000037802 */ /* 0x000fc80000000f00 */
[----:B------:R-:W-:Y:S05]  /*a4a0*/  RET.REL.NODEC R2 `(_ZN7cutlass13device_kernelINS_4conv6kernel13ConvUniversalINS1_16ConvProblemShapeILNS1_8OperatorE1ELi2EEENS1_10collective14CollectiveConvINS1_47MainloopSm100TmaUmmaWarpSpecializedImplicitGemmILS5_1ELi6ELi2ELi1ELi2EN4cute5tupleIJNSA_1CILi1EEESD_SD_EEEEENSB_IJNSC_ILi64EEESG_NSB_IJSG_EEEEEENS_10tfloat32_tESJ_NSA_8TiledMMAINSA_8MMA_AtomIJNSA_17SM100_MMA_TF32_SSISJ_SJ_fLi64ELi64ELNSA_4UMMA5MajorE0ELSO_1ELNSN_7ScaleInE0ELSP_0EEEEEENSA_6LayoutISE_NSB_IJNSC_ILi0EEEST_ST_EEEEENSB_IJNSA_10UnderscoreESW_SW_EEEEENS7_6detail27Sm100ImplicitGemmTileTraitsINSA_20SM90_TMA_LOAD_IM2COLENSA_14ComposedLayoutINSA_7SwizzleILi3ELi4ELi3EEENSA_18smem_ptr_flag_bitsILi32EEENSS_INSB_IJNSC_ILi8EEENSC_ILi32EEEEEENSB_IJS18_SD_EEEEEEEvEENS10_INSA_13SM90_TMA_LOADENS12_INS13_ILi2ELi5ELi2EEES16_NSS_INSB_IJS18_NSC_ILi4EEEEEENSB_IJSD_S18_EEEEEEEvEEEENS_8epilogue10collective18CollectiveEpilogueINS1N_23Sm100TmaWarpSpecializedILi3ELi2ELi16ELb1ELb0EEEJSI_NSB_IJNSS_ISG_SD_EENSS_IS18_SD_EEEEESJ_NSB_IJNSB_IJlllEEESD_ST_EEESJ_S1W_NS1N_6fusion15FusionCallbacksIS1R_NS1X_17LinearCombinationISJ_fSJ_fLNS_15FloatRoundStyleE2EEESI_S1U_JEEENSA_5SM1004TMEM4LOAD26SM100_TMEM_LOAD_16dp128b8xES11_S1C_NSA_17SM75_U32x4_LDSM_NENSA_21SM90_TMA_STORE_IM2COLES1C_NSA_17SM90_U32x4_STSM_NENSA_39AutoVectorizingCopyWithAssumedAlignmentILi128EEEEEEvvEEEEvNT_6ParamsE) ;  /* 0xffffff5802d47950 */ /* 0x000fea0003c3ffff */
        .weak           $__internal_1_$__cuda_sm10x_tcgen05_guardrail_trap_phase_invalid_during_alloc
        .type           $__internal_1_$__cuda_sm10x_tcgen05_guardrail_trap_phase_invalid_during_alloc,@function
        .size           $__internal_1_$__cuda_sm10x_tcgen05_guardrail_trap_phase_invalid_during_alloc,($__internal_2_$__cuda_sm10x_tcgen05_guardrail_trap_unallocated_columns_being_dealloced - $__internal_1_$__cuda_sm10x_tcgen05_guardrail_trap_phase_invalid_during_alloc)
$__internal_1_$__cuda_sm10x_tcgen05_guardrail_trap_phase_invalid_during_alloc:
[----:B------:R-:W-:Y:S05]  /*a4b0*/  BPT.TRAP 0x1 ;  /* 0x000000040000795c */ /* 0x000fea0000300000 */
[----:B------:R-:W-:-:S04]  /*a4c0*/  HFMA2 R3, -RZ, RZ, 0, 0 ;  /* 0x00000000ff037431 */ /* 0x000fc800000001ff */
[----:B------:R-:W-:Y:S05]  /*a4d0*/  RET.REL.NODEC R2 `(_ZN7cutlass13device_kernelINS_4conv6kernel13ConvUniversalINS1_16ConvProblemShapeILNS1_8OperatorE1ELi2EEENS1_10collective14CollectiveConvINS1_47MainloopSm100TmaUmmaWarpSpecializedImplicitGemmILS5_1ELi6ELi2ELi1ELi2EN4cute5tupleIJNSA_1CILi1EEESD_SD_EEEEENSB_IJNSC_ILi64EEESG_NSB_IJSG_EEEEEENS_10tfloat32_tESJ_NSA_8TiledMMAINSA_8MMA_AtomIJNSA_17SM100_MMA_TF32_SSISJ_SJ_fLi64ELi64ELNSA_4UMMA5MajorE0ELSO_1ELNSN_7ScaleInE0ELSP_0EEEEEENSA_6LayoutISE_NSB_IJNSC_ILi0EEEST_ST_EEEEENSB_IJNSA_10UnderscoreESW_SW_EEEEENS7_6detail27Sm100ImplicitGemmTileTraitsINSA_20SM90_TMA_LOAD_IM2COLENSA_14ComposedLayoutINSA_7SwizzleILi3ELi4ELi3EEENSA_18smem_ptr_flag_bitsILi32EEENSS_INSB_IJNSC_ILi8EEENSC_ILi32EEEEEENSB_IJS18_SD_EEEEEEEvEENS10_INSA_13SM90_TMA_LOADENS12_INS13_ILi2ELi5ELi2EEES16_NSS_INSB_IJS18_NSC_ILi4EEEEEENSB_IJSD_S18_EEEEEEEvEEEENS_8epilogue10collective18CollectiveEpilogueINS1N_23Sm100TmaWarpSpecializedILi3ELi2ELi16ELb1ELb0EEEJSI_NSB_IJNSS_ISG_SD_EENSS_IS18_SD_EEEEESJ_NSB_IJNSB_IJlllEEESD_ST_EEESJ_S1W_NS1N_6fusion15FusionCallbacksIS1R_NS1X_17LinearCombinationISJ_fSJ_fLNS_15FloatRoundStyleE2EEESI_S1U_JEEENSA_5SM1004TMEM4LOAD26SM100_TMEM_LOAD_16dp128b8xES11_S1C_NSA_17SM75_U32x4_LDSM_NENSA_21SM90_TMA_STORE_IM2COLES1C_NSA_17SM90_U32x4_STSM_NENSA_39AutoVectorizingCopyWithAssumedAlignmentILi128EEEEEEvvEEEEvNT_6ParamsE) ;  /* 0xffffff5802c87950 */ /* 0x000fea0003c3ffff */
        .weak           $__internal_2_$__cuda_sm10x_tcgen05_guardrail_trap_unallocated_columns_being_dealloced
        .type           $__internal_2_$__cuda_sm10x_tcgen05_guardrail_trap_unallocated_columns_being_dealloced,@function
        .size           $__internal_2_$__cuda_sm10x_tcgen05_guardrail_trap_unallocated_columns_being_dealloced,(.L_x_149 - $__internal_2_$__cuda_sm10x_tcgen05_guardrail_trap_unallocated_columns_being_dealloced)
$__internal_2_$__cuda_sm10x_tcgen05_guardrail_trap_unallocated_columns_being_dealloced:
[----:B------:R-:W-:Y:S05]  /*a4e0*/  BPT.TRAP 0x1 ;  /* 0x000000040000795c */ /* 0x000fea0000300000 */
[----:B------:R-:W-:-:S04]  /*a4f0*/  MOV R3, 0x0 ;  /* 0x0000000000037802 */ /* 0x000fc80000000f00 */
[----:B------:R-:W-:Y:S05]  /*a500*/  RET.REL.NODEC R2 `(_ZN7cutlass13device_kernelINS_4conv6kernel13ConvUniversalINS1_16ConvProblemShapeILNS1_8OperatorE1ELi2EEENS1_10collective14CollectiveConvINS1_47MainloopSm100TmaUmmaWarpSpecializedImplicitGemmILS5_1ELi6ELi2ELi1ELi2EN4cute5tupleIJNSA_1CILi1EEESD_SD_EEEEENSB_IJNSC_ILi64EEESG_NSB_IJSG_EEEEEENS_10tfloat32_tESJ_NSA_8TiledMMAINSA_8MMA_AtomIJNSA_17SM100_MMA_TF32_SSISJ_SJ_fLi64ELi64ELNSA_4UMMA5MajorE0ELSO_1ELNSN_7ScaleInE0ELSP_0EEEEEENSA_6LayoutISE_NSB_IJNSC_ILi0EEEST_ST_EEEEENSB_IJNSA_10UnderscoreESW_SW_EEEEENS7_6detail27Sm100ImplicitGemmTileTraitsINSA_20SM90_TMA_LOAD_IM2COLENSA_14ComposedLayoutINSA_7SwizzleILi3ELi4ELi3EEENSA_18smem_ptr_flag_bitsILi32EEENSS_INSB_IJNSC_ILi8EEENSC_ILi32EEEEEENSB_IJS18_SD_EEEEEEEvEENS10_INSA_13SM90_TMA_LOADENS12_INS13_ILi2ELi5ELi2EEES16_NSS_INSB_IJS18_NSC_ILi4EEEEEENSB_IJSD_S18_EEEEEEEvEEEENS_8epilogue10collective18CollectiveEpilogueINS1N_23Sm100TmaWarpSpecializedILi3ELi2ELi16ELb1ELb0EEEJSI_NSB_IJNSS_ISG_SD_EENSS_IS18_SD_EEEEESJ_NSB_IJNSB_IJlllEEESD_ST_EEESJ_S1W_NS1N_6fusion15FusionCallbacksIS1R_NS1X_17LinearCombinationISJ_fSJ_fLNS_15FloatRoundStyleE2EEESI_S1U_JEEENSA_5SM1004TMEM4LOAD26SM100_TMEM_LOAD_16dp128b8xES11_S1C_NSA_17SM75_U32x4_LDSM_NENSA_21SM90_TMA_STORE_IM2COLES1C_NSA_17SM90_U32x4_STSM_NENSA_39AutoVectorizingCopyWithAssumedAlignmentILi128EEEEEEvvEEEEvNT_6ParamsE) ;  /* 0xffffff5802bc7950 */ /* 0x000fea0003c3ffff */
.L_x_148:
[----:B------:R-:W-:-:S00]  /*a510*/  BRA `(.L_x_148) ;  /* 0xfffffffc00fc7947 */ /* 0x000fc0000383ffff */
[----:B------:R-:W-:-:S00]  /*a520*/  NOP ;  /* 0x0000000000007918 */ /* 0x000fc00000000000 */
        /* <DEDUP_REMOVED lines=13> */
.L_x_149:


//--------------------- .nv.global.init           --------------------------
	.section	.nv.global.init,"aw",@progbits
.nv.global.init:
	.type		$str$29,@object
	.size		$str$29,($str$30 - $str$29)
$str$29:
        /*0000*/ 	.byte	0x28, 0x61, 0x64, 0x64, 0x72, 0x65, 0x73, 0x73, 0x20, 0x26, 0x20, 0x6d, 0x61, 0x73, 0x6b, 0x29
        /*0010*/ 	.byte	0x20, 0x3d, 0x3d, 0x20, 0x30, 0x00
	.type		$str$30,@object
	.size		$str$30,($str$28 - $str$30)
$str$30:
        /*0016*/ 	.byte	0x2f, 0x74, 0x6d, 0x70, 0x2f, 0x63, 0x75, 0x74, 0x6c, 0x61, 0x73, 0x73, 0x5f, 0x73, 0x77, 0x65
        /*0026*/ 	.byte	0x65, 0x70, 0x5f, 0x73, 0x72, 0x63, 0x2f, 0x69, 0x6e, 0x63, 0x6c, 0x75, 0x64, 0x65, 0x2f, 0x63
        /*0036*/ 	.byte	0x75, 0x74, 0x65, 0x2f, 0x70, 0x6f, 0x69, 0x6e, 0x74, 0x65, 0x72, 0x5f, 0x66, 0x6c, 0x61, 0x67
        /*0046*/ 	.byte	0x67, 0x65, 0x64, 0x2e, 0x68, 0x70, 0x70, 0x00
	.type		$str$28,@object
	.size		$str$28,($str$27 - $str$28)
$str$28:
        /*004e*/ 	.byte	0x2f, 0x74, 0x6d, 0x70, 0x2f, 0x63, 0x75, 0x74, 0x6c, 0x61, 0x73, 0x73, 0x5f, 0x73, 0x77, 0x65
        /*005e*/ 	.byte	0x65, 0x70, 0x5f, 0x73, 0x72, 0x63, 0x2f, 0x69, 0x6e, 0x63, 0x6c, 0x75, 0x64, 0x65, 0x2f, 0x63
        /*006e*/ 	.byte	0x75, 0x74, 0x65, 0x2f, 0x61, 0x74, 0x6f, 0x6d, 0x2f, 0x63, 0x6f, 0x70, 0x79, 0x5f, 0x74, 0x72
        /*007e*/ 	.byte	0x61, 0x69, 0x74, 0x73, 0x5f, 0x73, 0x6d, 0x31, 0x30, 0x30, 0x2e, 0x68, 0x70, 0x70, 0x00
	.type		$str$27,@object
	.size		$str$27,(__unnamed_1 - $str$27)
$str$27:
        /*008d*/ 	.byte	0x28, 0x28, 0x75, 0x69, 0x6e, 0x74, 0x33, 0x32, 0x5f, 0x74, 0x28, 0x74, 0x68, 0x72, 0x65, 0x61
        /*009d*/ 	.byte	0x64, 0x49, 0x64, 0x78, 0x2e, 0x78, 0x29, 0x20, 0x2f, 0x20, 0x33, 0x32, 0x29, 0x20, 0x25, 0x20
        /*00ad*/ 	.byte	0x34, 0x29, 0x20, 0x3d, 0x3d, 0x20, 0x28, 0x28, 0x28, 0x74, 0x6d, 0x65, 0x6d, 0x5f, 0x61, 0x64
        /*00bd*/ 	.byte	0x64, 0x72, 0x20, 0x3e, 0x3e, 0x20, 0x31, 0x36, 0x29, 0x20, 0x2f, 0x20, 0x33, 0x32, 0x29, 0x20
        /*00cd*/ 	.byte	0x25, 0x20, 0x34, 0x29, 0x00
	.type		__unnamed_1,@object
	.size		__unnamed_1,(__unnamed_2 - __unnamed_1)
__unnamed_1:
        /*00d2*/ 	.byte	0x61, 0x75, 0x74, 0x6f, 0x20, 0x63, 0x75, 0x74, 0x65, 0x3a, 0x3a, 0x61, 0x73, 0x5f, 0x70, 0x6f
        /* <DEDUP_REMOVED lines=24> */
        /*0262*/ 	.byte	0x30, 0x34, 0x38, 0x3e, 0x3e, 0x3e, 0x3e, 0x5d, 0x00
	.type		__unnamed_2,@object
	.size		__unnamed_2,(.L_2 - __unnamed_2)
__unnamed_2:
        /* <DEDUP_REMOVED lines=45> */
        /*053b*/ 	.byte	0x3e, 0x3e, 0x3e, 0x5d, 0x00
.L_2:


//--------------------- .nv.shared._ZN7cutlass13device_kernelINS_4conv6kernel13ConvUniversalINS1_16ConvProblemShapeILNS1_8OperatorE1ELi2EEENS1_10collective14CollectiveConvINS1_47MainloopSm100TmaUmmaWarpSpecializedImplicitGemmILS5_1ELi6ELi2ELi1ELi2EN4cute5tupleIJNSA_1CILi1EEESD_SD_EEEEENSB_IJNSC_ILi64EEESG_NSB_IJSG_EEEEEENS_10tfloat32_tESJ_NSA_8TiledMMAINSA_8MMA_AtomIJNSA_17SM100_MMA_TF32_SSISJ_SJ_fLi64ELi64ELNSA_4UMMA5MajorE0ELSO_1ELNSN_7ScaleInE0ELSP_0EEEEEENSA_6LayoutISE_NSB_IJNSC_ILi0EEEST_ST_EEEEENSB_IJNSA_10UnderscoreESW_SW_EEEEENS7_6detail27Sm100ImplicitGemmTileTraitsINSA_20SM90_TMA_LOAD_IM2COLENSA_14ComposedLayoutINSA_7SwizzleILi3ELi4ELi3EEENSA_18smem_ptr_flag_bitsILi32EEENSS_INSB_IJNSC_ILi8EEENSC_ILi32EEEEEENSB_IJS18_SD_EEEEEEEvEENS10_INSA_13SM90_TMA_LOADENS12_INS13_ILi2ELi5ELi2EEES16_NSS_INSB_IJS18_NSC_ILi4EEEEEENSB_IJSD_S18_EEEEEEEvEEEENS_8epilogue10collective18CollectiveEpilogueINS1N_23Sm100TmaWarpSpecializedILi3ELi2ELi16ELb1ELb0EEEJSI_NSB_IJNSS_ISG_SD_EENSS_IS18_SD_EEEEESJ_NSB_IJNSB_IJlllEEESD_ST_EEESJ_S1W_NS1N_6fusion15FusionCallbacksIS1R_NS1X_17LinearCombinationISJ_fSJ_fLNS_15FloatRoundStyleE2EEESI_S1U_JEEENSA_5SM1004TMEM4LOAD26SM100_TMEM_LOAD_16dp128b8xES11_S1C_NSA_17SM75_U32x4_LDSM_NENSA_21SM90_TMA_STORE_IM2COLES1C_NSA_17SM90_U32x4_STSM_NENSA_39AutoVectorizingCopyWithAssumedAlignmentILi128EEEEEEvvEEEEvNT_6ParamsE --------------------------
	.section	.nv.shared._ZN7cutlass13device_kernelINS_4conv6kernel13ConvUniversalINS1_16ConvProblemShapeILNS1_8OperatorE1ELi2EEENS1_10collective14CollectiveConvINS1_47MainloopSm100TmaUmmaWarpSpecializedImplicitGemmILS5_1ELi6ELi2ELi1ELi2EN4cute5tupleIJNSA_1CILi1EEESD_SD_EEEEENSB_IJNSC_ILi64EEESG_NSB_IJSG_EEEEEENS_10tfloat32_tESJ_NSA_8TiledMMAINSA_8MMA_AtomIJNSA_17SM100_MMA_TF32_SSISJ_SJ_fLi64ELi64ELNSA_4UMMA5MajorE0ELSO_1ELNSN_7ScaleInE0ELSP_0EEEEEENSA_6LayoutISE_NSB_IJNSC_ILi0EEEST_ST_EEEEENSB_IJNSA_10UnderscoreESW_SW_EEEEENS7_6detail27Sm100ImplicitGemmTileTraitsINSA_20SM90_TMA_LOAD_IM2COLENSA_14ComposedLayoutINSA_7SwizzleILi3ELi4ELi3EEENSA_18smem_ptr_flag_bitsILi32EEENSS_INSB_IJNSC_ILi8EEENSC_ILi32EEEEEENSB_IJS18_SD_EEEEEEEvEENS10_INSA_13SM90_TMA_LOADENS12_INS13_ILi2ELi5ELi2EEES16_NSS_INSB_IJS18_NSC_ILi4EEEEEENSB_IJSD_S18_EEEEEEEvEEEENS_8epilogue10collective18CollectiveEpilogueINS1N_23Sm100TmaWarpSpecializedILi3ELi2ELi16ELb1ELb0EEEJSI_NSB_IJNSS_ISG_SD_EENSS_IS18_SD_EEEEESJ_NSB_IJNSB_IJlllEEESD_ST_EEESJ_S1W_NS1N_6fusion15FusionCallbacksIS1R_NS1X_17LinearCombinationISJ_fSJ_fLNS_15FloatRoundStyleE2EEESI_S1U_JEEENSA_5SM1004TMEM4LOAD26SM100_TMEM_LOAD_16dp128b8xES11_S1C_NSA_17SM75_U32x4_LDSM_NENSA_21SM90_TMA_STORE_IM2COLES1C_NSA_17SM90_U32x4_STSM_NENSA_39AutoVectorizingCopyWithAssumedAlignmentILi128EEEEEEvvEEEEvNT_6ParamsE,"aw",@nobits
	.sectionflags	@""
	.align	16
	.zero		1024


//--------------------- .nv.shared.reserved.0     --------------------------
	.section	.nv.shared.reserved.0,"aw",@nobits
	.weak		__nv_reservedSMEM_offset_0_alias
	.size		__nv_reservedSMEM_offset_0_alias, 0, 64
	.other		__nv_reservedSMEM_offset_0_alias,@"STO_CUDA_RESERVED_SHARED STV_DEFAULT"
__nv_reservedSMEM_offset_0_alias:
	.zero		0
.nv.shared.reserved.0:
	.zero		64
	.weak		__nv_reservedSMEM_tcgen05_partition
	.type		__nv_reservedSMEM_tcgen05_partition,@object
	.size		__nv_reservedSMEM_tcgen05_partition,(.L_0 - __nv_reservedSMEM_tcgen05_partition)
__nv_reservedSMEM_tcgen05_partition:
	.zero		32
.L_0:


//--------------------- .nv.global                --------------------------
	.section	.nv.global,"aw",@nobits
.nv.global:
	.type		_ZN39_INTERNAL_a1d358a4_4_k_cu_35779417_30894cute1_E,@object
	.size		_ZN39_INTERNAL_a1d358a4_4_k_cu_35779417_30894cute1_E,(_ZN39_INTERNAL_a1d358a4_4_k_cu_35779417_30894cuda3std3__45__cpo6cbeginE - _ZN39_INTERNAL_a1d358a4_4_k_cu_35779417_30894cute1_E)
_ZN39_INTERNAL_a1d358a4_4_k_cu_35779417_30894cute1_E:
	.zero		1
	.type		_ZN39_INTERNAL_a1d358a4_4_k_cu_35779417_30894cuda3std3__45__cpo6cbeginE,@object
	.size		_ZN39_INTERNAL_a1d358a4_4_k_cu_35779417_30894cuda3std3__45__cpo6cbeginE,(_ZN39_INTERNAL_a1d358a4_4_k_cu_35779417_30894cuda3std3__48in_placeE - _ZN39_INTERNAL_a1d358a4_4_k_cu_35779417_30894cuda3std3__45__cpo6cbeginE)
_ZN39_INTERNAL_a1d358a4_4_k_cu_35779417_30894cuda3std3__45__cpo6cbeginE:
	.zero		1
	.type		_ZN39_INTERNAL_a1d358a4_4_k_cu_35779417_30894cuda3std3__48in_placeE,@object
	.size		_ZN39_INTERNAL_a1d358a4_4_k_cu_35779417_30894cuda3std3__48in_placeE,(_ZN39_INTERNAL_a1d358a4_4_k_cu_35779417_30894cuda3std6ranges3__45__cpo9iter_moveE - _ZN39_INTERNAL_a1d358a4_4_k_cu_35779417_30894cuda3std3__48in_placeE)
_ZN39_INTERNAL_a1d358a4_4_k_cu_35779417_30894cuda3std3__48in_placeE:
	.zero		1
	.type		_ZN39_INTERNAL_a1d358a4_4_k_cu_35779417_30894cuda3std6ranges3__45__cpo9iter_moveE,@object
	.size		_ZN39_INTERNAL_a1d358a4_4_k_cu_35779417_30894cuda3std6ranges3__45__cpo9iter_moveE,(_ZN39_INTERNAL_a1d358a4_4_k_cu_35779417_30894cuda3std3__45__cpo5beginE - _ZN39_INTERNAL_a1d358a4_4_k_cu_35779417_30894cuda3std6ranges3__45__cpo9iter_moveE)
_ZN39_INTERNAL_a1d358a4_4_k_cu_35779417_30894cuda3std6ranges3__45__cpo9iter_moveE:
	.zero		1
	.type		_ZN39_INTERNAL_a1d358a4_4_k_cu_35779417_30894cuda3std3__45__cpo5beginE,@object
	.size		_ZN39_INTERNAL_a1d358a4_4_k_cu_35779417_30894cuda3std3__45__cpo5beginE,(_ZN39_INTERNAL_a1d358a4_4_k_cu_35779417_30894cuda3std3__441_GLOBAL__N__a1d358a4_4_k_cu_35779417_30896ignoreE - _ZN39_INTERNAL_a1d358a4_4_k_cu_35779417_30894cuda3std3__45__cpo5beginE)
_ZN39_INTERNAL_a1d358a4_4_k_cu_35779417_30894cuda3std3__45__cpo5beginE:
	.zero		1
	.type		_ZN39_INTERNAL_a1d358a4_4_k_cu_35779417_30894cuda3std3__441_GLOBAL__N__a1d358a4_4_k_cu_35779417_30896ignoreE,@object
	.size		_ZN39_INTERNAL_a1d358a4_4_k_cu_35779417_30894cuda3std3__441_GLOBAL__N__a1d358a4_4_k_cu_35779417_30896ignoreE,(_ZN39_INTERNAL_a1d358a4_4_k_cu_35779417_30894cute7productE - _ZN39_INTERNAL_a1d358a4_4_k_cu_35779417_30894cuda3std3__441_GLOBAL__N__a1d358a4_4_k_cu_35779417_30896ignoreE)
_ZN39_INTERNAL_a1d358a4_4_k_cu_35779417_30894cuda3std3__441_GLOBAL__N__a1d358a4_4_k_cu_35779417_30896ignoreE:
	.zero		1
	.type		_ZN39_INTERNAL_a1d358a4_4_k_cu_35779417_30894cute7productE,@object
	.size		_ZN39_INTERNAL_a1d358a4_4_k_cu_35779417_30894cute7productE,(_ZN39_INTERNAL_a1d358a4_4_k_cu_35779417_30894cuda3std3__45__cpo3endE - _ZN39_INTERNAL_a1d358a4_4_k_cu_35779417_30894cute7productE)
_ZN39_INTERNAL_a1d358a4_4_k_cu_35779417_30894cute7productE:
	.zero		1
	.type		_ZN39_INTERNAL_a1d358a4_4_k_cu_35779417_30894cuda3std3__45__cpo3endE,@object
	.size		_ZN39_INTERNAL_a1d358a4_4_k_cu_35779417_30894cuda3std3__45__cpo3endE,(_ZN39_INTERNAL_a1d358a4_4_k_cu_35779417_30894cuda3std3__419piecewise_constructE - _ZN39_INTERNAL_a1d358a4_4_k_cu_35779417_30894cuda3std3__45__cpo3endE)
_ZN39_INTERNAL_a1d358a4_4_k_cu_35779417_30894cuda3std3__45__cpo3endE:
	.zero		1
	.type		_ZN39_INTERNAL_a1d358a4_4_k_cu_35779417_30894cuda3std3__419piecewise_constructE,@object
	.size		_ZN39_INTERNAL_a1d358a4_4_k_cu_35779417_30894cuda3std3__419piecewise_constructE,(_ZN39_INTERNAL_a1d358a4_4_k_cu_35779417_30894cuda3std3__45__cpo4cendE - _ZN39_INTERNAL_a1d358a4_4_k_cu_35779417_30894cuda3std3__419piecewise_constructE)
_ZN39_INTERNAL_a1d358a4_4_k_cu_35779417_30894cuda3std3__419piecewise_constructE:
	.zero		1
	.type		_ZN39_INTERNAL_a1d358a4_4_k_cu_35779417_30894cuda3std3__45__cpo4cendE,@object
	.size		_ZN39_INTERNAL_a1d358a4_4_k_cu_35779417_30894cuda3std3__45__cpo4cendE,(_ZN39_INTERNAL_a1d358a4_4_k_cu_35779417_30894cuda3std6ranges3__45__cpo4swapE - _ZN39_INTERNAL_a1d358a4_4_k_cu_35779417_30894cuda3std3__45__cpo4cendE)
_ZN39_INTERNAL_a1d358a4_4_k_cu_35779417_30894cuda3std3__45__cpo4cendE:
	.zero		1
	.type		_ZN39_INTERNAL_a1d358a4_4_k_cu_35779417_30894cuda3std6ranges3__45__cpo4swapE,@object
	.size		_ZN39_INTERNAL_a1d358a4_4_k_cu_35779417_30894cuda3std6ranges3__45__cpo4swapE,(.L_10 - _ZN39_INTERNAL_a1d358a4_4_k_cu_35779417_30894cuda3std6ranges3__45__cpo4swapE)
_ZN39_INTERNAL_a1d358a4_4_k_cu_35779417_30894cuda3std6ranges3__45__cpo4swapE:
	.zero		1
.L_10:


//--------------------- .nv.constant0._ZN7cutlass13device_kernelINS_4conv6kernel13ConvUniversalINS1_16ConvProblemShapeILNS1_8OperatorE1ELi2EEENS1_10collective14CollectiveConvINS1_47MainloopSm100TmaUmmaWarpSpecializedImplicitGemmILS5_1ELi6ELi2ELi1ELi2EN4cute5tupleIJNSA_1CILi1EEESD_SD_EEEEENSB_IJNSC_ILi64EEESG_NSB_IJSG_EEEEEENS_10tfloat32_tESJ_NSA_8TiledMMAINSA_8MMA_AtomIJNSA_17SM100_MMA_TF32_SSISJ_SJ_fLi64ELi64ELNSA_4UMMA5MajorE0ELSO_1ELNSN_7ScaleInE0ELSP_0EEEEEENSA_6LayoutISE_NSB_IJNSC_ILi0EEEST_ST_EEEEENSB_IJNSA_10UnderscoreESW_SW_EEEEENS7_6detail27Sm100ImplicitGemmTileTraitsINSA_20SM90_TMA_LOAD_IM2COLENSA_14ComposedLayoutINSA_7SwizzleILi3ELi4ELi3EEENSA_18smem_ptr_flag_bitsILi32EEENSS_INSB_IJNSC_ILi8EEENSC_ILi32EEEEEENSB_IJS18_SD_EEEEEEEvEENS10_INSA_13SM90_TMA_LOADENS12_INS13_ILi2ELi5ELi2EEES16_NSS_INSB_IJS18_NSC_ILi4EEEEEENSB_IJSD_S18_EEEEEEEvEEEENS_8epilogue10collective18CollectiveEpilogueINS1N_23Sm100TmaWarpSpecializedILi3ELi2ELi16ELb1ELb0EEEJSI_NSB_IJNSS_ISG_SD_EENSS_IS18_SD_EEEEESJ_NSB_IJNSB_IJlllEEESD_ST_EEESJ_S1W_NS1N_6fusion15FusionCallbacksIS1R_NS1X_17LinearCombinationISJ_fSJ_fLNS_15FloatRoundStyleE2EEESI_S1U_JEEENSA_5SM1004TMEM4LOAD26SM100_TMEM_LOAD_16dp128b8xES11_S1C_NSA_17SM75_U32x4_LDSM_NENSA_21SM90_TMA_STORE_IM2COLES1C_NSA_17SM90_U32x4_STSM_NENSA_39AutoVectorizingCopyWithAssumedAlignmentILi128EEEEEEvvEEEEvNT_6ParamsE --------------------------
	.section	.nv.constant0._ZN7cutlass13device_kernelINS_4conv6kernel13ConvUniversalINS1_16ConvProblemShapeILNS1_8OperatorE1ELi2EEENS1_10collective14CollectiveConvINS1_47MainloopSm100TmaUmmaWarpSpecializedImplicitGemmILS5_1ELi6ELi2ELi1ELi2EN4cute5tupleIJNSA_1CILi1EEESD_SD_EEEEENSB_IJNSC_ILi64EEESG_NSB_IJSG_EEEEEENS_10tfloat32_tESJ_NSA_8TiledMMAINSA_8MMA_AtomIJNSA_17SM100_MMA_TF32_SSISJ_SJ_fLi64ELi64ELNSA_4UMMA5MajorE0ELSO_1ELNSN_7ScaleInE0ELSP_0EEEEEENSA_6LayoutISE_NSB_IJNSC_ILi0EEEST_ST_EEEEENSB_IJNSA_10UnderscoreESW_SW_EEEEENS7_6detail27Sm100ImplicitGemmTileTraitsINSA_20SM90_TMA_LOAD_IM2COLENSA_14ComposedLayoutINSA_7SwizzleILi3ELi4ELi3EEENSA_18smem_ptr_flag_bitsILi32EEENSS_INSB_IJNSC_ILi8EEENSC_ILi32EEEEEENSB_IJS18_SD_EEEEEEEvEENS10_INSA_13SM90_TMA_LOADENS12_INS13_ILi2ELi5ELi2EEES16_NSS_INSB_IJS18_NSC_ILi4EEEEEENSB_IJSD_S18_EEEEEEEvEEEENS_8epilogue10collective18CollectiveEpilogueINS1N_23Sm100TmaWarpSpecializedILi3ELi2ELi16ELb1ELb0EEEJSI_NSB_IJNSS_ISG_SD_EENSS_IS18_SD_EEEEESJ_NSB_IJNSB_IJlllEEESD_ST_EEESJ_S1W_NS1N_6fusion15FusionCallbacksIS1R_NS1X_17LinearCombinationISJ_fSJ_fLNS_15FloatRoundStyleE2EEESI_S1U_JEEENSA_5SM1004TMEM4LOAD26SM100_TMEM_LOAD_16dp128b8xES11_S1C_NSA_17SM75_U32x4_LDSM_NENSA_21SM90_TMA_STORE_IM2COLES1C_NSA_17SM90_U32x4_STSM_NENSA_39AutoVectorizingCopyWithAssumedAlignmentILi128EEEEEEvvEEEEvNT_6ParamsE,"a",@progbits
	.sectionflags	@""
	.align	4
.nv.constant0._ZN7cutlass13device_kernelINS_4conv6kernel13ConvUniversalINS1_16ConvProblemShapeILNS1_8OperatorE1ELi2EEENS1_10collective14CollectiveConvINS1_47MainloopSm100TmaUmmaWarpSpecializedImplicitGemmILS5_1ELi6ELi2ELi1ELi2EN4cute5tupleIJNSA_1CILi1EEESD_SD_EEEEENSB_IJNSC_ILi64EEESG_NSB_IJSG_EEEEEENS_10tfloat32_tESJ_NSA_8TiledMMAINSA_8MMA_AtomIJNSA_17SM100_MMA_TF32_SSISJ_SJ_fLi64ELi64ELNSA_4UMMA5MajorE0ELSO_1ELNSN_7ScaleInE0ELSP_0EEEEEENSA_6LayoutISE_NSB_IJNSC_ILi0EEEST_ST_EEEEENSB_IJNSA_10UnderscoreESW_SW_EEEEENS7_6detail27Sm100ImplicitGemmTileTraitsINSA_20SM90_TMA_LOAD_IM2COLENSA_14ComposedLayoutINSA_7SwizzleILi3ELi4ELi3EEENSA_18smem_ptr_flag_bitsILi32EEENSS_INSB_IJNSC_ILi8EEENSC_ILi32EEEEEENSB_IJS18_SD_EEEEEEEvEENS10_INSA_13SM90_TMA_LOADENS12_INS13_ILi2ELi5ELi2EEES16_NSS_INSB_IJS18_NSC_ILi4EEEEEENSB_IJSD_S18_EEEEEEEvEEEENS_8epilogue10collective18CollectiveEpilogueINS1N_23Sm100TmaWarpSpecializedILi3ELi2ELi16ELb1ELb0EEEJSI_NSB_IJNSS_ISG_SD_EENSS_IS18_SD_EEEEESJ_NSB_IJNSB_IJlllEEESD_ST_EEESJ_S1W_NS1N_6fusion15FusionCallbacksIS1R_NS1X_17LinearCombinationISJ_fSJ_fLNS_15FloatRoundStyleE2EEESI_S1U_JEEENSA_5SM1004TMEM4LOAD26SM100_TMEM_LOAD_16dp128b8xES11_S1C_NSA_17SM75_U32x4_LDSM_NENSA_21SM90_TMA_STORE_IM2COLES1C_NSA_17SM90_U32x4_STSM_NENSA_39AutoVectorizingCopyWithAssumedAlignmentILi128EEEEEEvvEEEEvNT_6ParamsE:
	.zero		2944


//--------------------- SYMBOLS --------------------------

	.type		.nv.reservedSmem.offset0,@object
	.size		.nv.reservedSmem.offset0,0x4
	.type		.nv.reservedSmem.cap,@object
	.size		.nv.reservedSmem.cap,0x4
	.type		__assertfail,@function
